// auto-generated by cutlass_sweep.gemm — config: {"arch": "sm_90", "cluster_m": 1, "cluster_n": 1, "dtype": "bf16", "dtype_b": "bf16", "layout": "nt", "stages": 5, "tile_k": 32, "tile_m": 256, "tile_n": 256}
#include "cutlass/cutlass.h"
#include "cutlass/gemm/collective/collective_builder.hpp"
#include "cutlass/gemm/device/gemm_universal_adapter.h"
#include "cutlass/gemm/kernel/gemm_universal.hpp"
#include "cutlass/epilogue/collective/collective_builder.hpp"

using ElemA = cutlass::bfloat16_t;
using ElemB = cutlass::bfloat16_t;
using ElemCD = cutlass::bfloat16_t;
using Acc  = float;
using TileShape    = cute::Shape<cute::_256, cute::_256, cute::_32>;
using ClusterShape = cute::Shape<cute::_1, cute::_1, cute::_1>;

using CollectiveEpilogue = typename cutlass::epilogue::collective::CollectiveBuilder<
    cutlass::arch::Sm90, cutlass::arch::OpClassTensorOp,
    TileShape, ClusterShape,
    cutlass::epilogue::collective::EpilogueTileAuto,
    Acc, Acc,
    ElemCD, cutlass::layout::RowMajor, 128 / cutlass::sizeof_bits<ElemCD>::value,
    ElemCD, cutlass::layout::RowMajor, 128 / cutlass::sizeof_bits<ElemCD>::value,
    cutlass::epilogue::collective::EpilogueScheduleAuto
  >::CollectiveOp;

using CollectiveMainloop = typename cutlass::gemm::collective::CollectiveBuilder<
    cutlass::arch::Sm90, cutlass::arch::OpClassTensorOp,
    ElemA, cutlass::layout::RowMajor, 128 / cutlass::sizeof_bits<ElemA>::value,
    ElemB, cutlass::layout::ColumnMajor, 128 / cutlass::sizeof_bits<ElemB>::value,
    Acc,
    TileShape, ClusterShape,
    cutlass::gemm::collective::StageCount<5>,
    cutlass::gemm::collective::KernelScheduleAuto
  >::CollectiveOp;

using GemmKernel = cutlass::gemm::kernel::GemmUniversal<
    cute::Shape<int,int,int,int>,
    CollectiveMainloop,
    CollectiveEpilogue
>;
using Gemm = cutlass::gemm::device::GemmUniversalAdapter<GemmKernel>;

// Force the device kernel symbol into the cubin without needing a host main.
auto* _anchor = &cutlass::device_kernel<GemmKernel>;


// ===== COMPILED SASS (sm_90a) =====

	.target	sm_90a

	.elftype	@"ET_EXEC"


//--------------------- .note.nv.tkinfo           --------------------------
	.section	.note.nv.tkinfo,"",@"SHT_NOTE"
	.sectionflags	@"SHF_NOTE_NV_TKINFO"
	.tkinfo
        /*0018*/ 	.word	0x00000002
        /*0030*/ 	.string	""
        /*0030*/ 	.string	"ptxas"
        /*0030*/ 	.string	"Cuda compilation tools, release 13.0, V13.0.88"
        /*0030*/ 	.string	"Build cuda_13.0.r13.0/compiler.36424714_0"
        /*0030*/ 	.string	"-arch sm_90a -m 64 "



//--------------------- .note.nv.cuinfo           --------------------------
	.section	.note.nv.cuinfo,"",@"SHT_NOTE"
	.sectionflags	@"SHF_NOTE_NV_CUINFO"
        /*0018*/ 	.short	0x0002
        /*001a*/ 	.short	0x005a
        /*001c*/ 	.short	0x0082
	.zero		2


//--------------------- .nv.info                  --------------------------
	.section	.nv.info,"",@"SHT_CUDA_INFO"
	.align	4


	//----- nvinfo : EIATTR_REGCOUNT
	.align		4
        /*0000*/ 	.byte	0x04, 0x2f
        /*0002*/ 	.short	(.L_15 - .L_14)
	.align		4
.L_14:
        /*0004*/ 	.word	index@(_ZN7cutlass13device_kernelINS_4gemm6kernel13GemmUniversalIN4cute5tupleIJiiiiEEENS1_10collective13CollectiveMmaINS1_34MainloopSm90TmaGmmaWarpSpecializedILi5ENS5_IJNS4_1CILi1EEESB_SB_EEENS1_35KernelTmaWarpSpecializedCooperativeEEENS5_IJNSA_ILi256EEESF_NSA_ILi32EEEEEENS_10bfloat16_tENS5_IJlSB_lEEESI_SJ_NS4_8TiledMMAINS4_8MMA_AtomIJNS4_4SM904GMMA28MMA_64x256x16_F32BF16BF16_SSILNSN_5MajorE0ELSP_0ELNSN_7ScaleInE1ELSQ_1EEEEEENS4_6LayoutINS5_IJNSA_ILi2EEESB_SB_EEENS5_IJSB_NSA_ILi0EEESW_EEEEENS5_IJNS4_10UnderscoreESZ_SZ_EEEEENS4_13SM90_TMA_LOADENS4_14ComposedLayoutINS4_7SwizzleILi2ELi4ELi3EEENS4_18smem_ptr_flag_bitsILi16EEENST_INS5_IJNSA_ILi8EEESG_EEENS5_IJSG_SB_EEEEEEEvNS4_8identityES12_S1C_vS1D_EENS_8epilogue10collective6detail29Sm90TmaWarpSpecializedAdapterINS1G_15DefaultEpilogueISI_SJ_SJ_NS1F_6thread17LinearCombinationISI_Li1EffLNS1K_9ScaleType4KindE0ELNS_15FloatRoundStyleE2ESI_EENS1_15EpilogueDefaultEEEEEvvEEEEvNT_6ParamsE)
        /*0008*/ 	.word	0x000000a8


	//----- nvinfo : EIATTR_FRAME_SIZE
	.align		4
.L_15:
        /*000c*/ 	.byte	0x04, 0x11
        /*000e*/ 	.short	(.L_17 - .L_16)
	.align		4
.L_16:
        /*0010*/ 	.word	index@(_ZN7cutlass13device_kernelINS_4gemm6kernel13GemmUniversalIN4cute5tupleIJiiiiEEENS1_10collective13CollectiveMmaINS1_34MainloopSm90TmaGmmaWarpSpecializedILi5ENS5_IJNS4_1CILi1EEESB_SB_EEENS1_35KernelTmaWarpSpecializedCooperativeEEENS5_IJNSA_ILi256EEESF_NSA_ILi32EEEEEENS_10bfloat16_tENS5_IJlSB_lEEESI_SJ_NS4_8TiledMMAINS4_8MMA_AtomIJNS4_4SM904GMMA28MMA_64x256x16_F32BF16BF16_SSILNSN_5MajorE0ELSP_0ELNSN_7ScaleInE1ELSQ_1EEEEEENS4_6LayoutINS5_IJNSA_ILi2EEESB_SB_EEENS5_IJSB_NSA_ILi0EEESW_EEEEENS5_IJNS4_10UnderscoreESZ_SZ_EEEEENS4_13SM90_TMA_LOADENS4_14ComposedLayoutINS4_7SwizzleILi2ELi4ELi3EEENS4_18smem_ptr_flag_bitsILi16EEENST_INS5_IJNSA_ILi8EEESG_EEENS5_IJSG_SB_EEEEEEEvNS4_8identityES12_S1C_vS1D_EENS_8epilogue10collective6detail29Sm90TmaWarpSpecializedAdapterINS1G_15DefaultEpilogueISI_SJ_SJ_NS1F_6thread17LinearCombinationISI_Li1EffLNS1K_9ScaleType4KindE0ELNS_15FloatRoundStyleE2ESI_EENS1_15EpilogueDefaultEEEEEvvEEEEvNT_6ParamsE)
        /*0014*/ 	.word	0x000004c0


	//----- nvinfo : EIATTR_MIN_STACK_SIZE
	.align		4
.L_17:
        /*0018*/ 	.byte	0x04, 0x12
        /*001a*/ 	.short	(.L_19 - .L_18)
	.align		4
.L_18:
        /*001c*/ 	.word	index@(_ZN7cutlass13device_kernelINS_4gemm6kernel13GemmUniversalIN4cute5tupleIJiiiiEEENS1_10collective13CollectiveMmaINS1_34MainloopSm90TmaGmmaWarpSpecializedILi5ENS5_IJNS4_1CILi1EEESB_SB_EEENS1_35KernelTmaWarpSpecializedCooperativeEEENS5_IJNSA_ILi256EEESF_NSA_ILi32EEEEEENS_10bfloat16_tENS5_IJlSB_lEEESI_SJ_NS4_8TiledMMAINS4_8MMA_AtomIJNS4_4SM904GMMA28MMA_64x256x16_F32BF16BF16_SSILNSN_5MajorE0ELSP_0ELNSN_7ScaleInE1ELSQ_1EEEEEENS4_6LayoutINS5_IJNSA_ILi2EEESB_SB_EEENS5_IJSB_NSA_ILi0EEESW_EEEEENS5_IJNS4_10UnderscoreESZ_SZ_EEEEENS4_13SM90_TMA_LOADENS4_14ComposedLayoutINS4_7SwizzleILi2ELi4ELi3EEENS4_18smem_ptr_flag_bitsILi16EEENST_INS5_IJNSA_ILi8EEESG_EEENS5_IJSG_SB_EEEEEEEvNS4_8identityES12_S1C_vS1D_EENS_8epilogue10collective6detail29Sm90TmaWarpSpecializedAdapterINS1G_15DefaultEpilogueISI_SJ_SJ_NS1F_6thread17LinearCombinationISI_Li1EffLNS1K_9ScaleType4KindE0ELNS_15FloatRoundStyleE2ESI_EENS1_15EpilogueDefaultEEEEEvvEEEEvNT_6ParamsE)
        /*0020*/ 	.word	0x000004c0
.L_19:


//--------------------- .nv.compat                --------------------------
	.section	.nv.compat,"",@"SHT_CUDA_COMPAT_INFO"
	.align	4
        /*0000*/ 	.byte	0x02, 0x09, 0x01, 0x00, 0x02, 0x02, 0x04, 0x00, 0x02, 0x05, 0x05, 0x00, 0x03, 0x07, 0x01, 0x01
        /*0010*/ 	.byte	0x02, 0x03, 0x01, 0x00, 0x02, 0x06, 0x01, 0x00, 0x04, 0x0b, 0x08, 0x00, 0x00, 0x00, 0x00, 0x00
        /*0020*/ 	.byte	0x00, 0x00, 0x00, 0x00


//--------------------- .nv.info._ZN7cutlass13device_kernelINS_4gemm6kernel13GemmUniversalIN4cute5tupleIJiiiiEEENS1_10collective13CollectiveMmaINS1_34MainloopSm90TmaGmmaWarpSpecializedILi5ENS5_IJNS4_1CILi1EEESB_SB_EEENS1_35KernelTmaWarpSpecializedCooperativeEEENS5_IJNSA_ILi256EEESF_NSA_ILi32EEEEEENS_10bfloat16_tENS5_IJlSB_lEEESI_SJ_NS4_8TiledMMAINS4_8MMA_AtomIJNS4_4SM904GMMA28MMA_64x256x16_F32BF16BF16_SSILNSN_5MajorE0ELSP_0ELNSN_7ScaleInE1ELSQ_1EEEEEENS4_6LayoutINS5_IJNSA_ILi2EEESB_SB_EEENS5_IJSB_NSA_ILi0EEESW_EEEEENS5_IJNS4_10UnderscoreESZ_SZ_EEEEENS4_13SM90_TMA_LOADENS4_14ComposedLayoutINS4_7SwizzleILi2ELi4ELi3EEENS4_18smem_ptr_flag_bitsILi16EEENST_INS5_IJNSA_ILi8EEESG_EEENS5_IJSG_SB_EEEEEEEvNS4_8identityES12_S1C_vS1D_EENS_8epilogue10collective6detail29Sm90TmaWarpSpecializedAdapterINS1G_15DefaultEpilogueISI_SJ_SJ_NS1F_6thread17LinearCombinationISI_Li1EffLNS1K_9ScaleType4KindE0ELNS_15FloatRoundStyleE2ESI_EENS1_15EpilogueDefaultEEEEEvvEEEEvNT_6ParamsE --------------------------
	.section	.nv.info._ZN7cutlass13device_kernelINS_4gemm6kernel13GemmUniversalIN4cute5tupleIJiiiiEEENS1_10collective13CollectiveMmaINS1_34MainloopSm90TmaGmmaWarpSpecializedILi5ENS5_IJNS4_1CILi1EEESB_SB_EEENS1_35KernelTmaWarpSpecializedCooperativeEEENS5_IJNSA_ILi256EEESF_NSA_ILi32EEEEEENS_10bfloat16_tENS5_IJlSB_lEEESI_SJ_NS4_8TiledMMAINS4_8MMA_AtomIJNS4_4SM904GMMA28MMA_64x256x16_F32BF16BF16_SSILNSN_5MajorE0ELSP_0ELNSN_7ScaleInE1ELSQ_1EEEEEENS4_6LayoutINS5_IJNSA_ILi2EEESB_SB_EEENS5_IJSB_NSA_ILi0EEESW_EEEEENS5_IJNS4_10UnderscoreESZ_SZ_EEEEENS4_13SM90_TMA_LOADENS4_14ComposedLayoutINS4_7SwizzleILi2ELi4ELi3EEENS4_18smem_ptr_flag_bitsILi16EEENST_INS5_IJNSA_ILi8EEESG_EEENS5_IJSG_SB_EEEEEEEvNS4_8identityES12_S1C_vS1D_EENS_8epilogue10collective6detail29Sm90TmaWarpSpecializedAdapterINS1G_15DefaultEpilogueISI_SJ_SJ_NS1F_6thread17LinearCombinationISI_Li1EffLNS1K_9ScaleType4KindE0ELNS_15FloatRoundStyleE2ESI_EENS1_15EpilogueDefaultEEEEEvvEEEEvNT_6ParamsE,"",@"SHT_CUDA_INFO"
	.sectionflags	@""
	.align	4


	//----- nvinfo : EIATTR_CUDA_API_VERSION
	.align		4
        /*0000*/ 	.byte	0x04, 0x37
        /*0002*/ 	.short	(.L_21 - .L_20)
.L_20:
        /*0004*/ 	.word	0x00000082


	//----- nvinfo : EIATTR_KPARAM_INFO
	.align		4
.L_21:
        /*0008*/ 	.byte	0x04, 0x17
        /*000a*/ 	.short	(.L_23 - .L_22)
.L_22:
        /*000c*/ 	.word	0x00000000
        /*0010*/ 	.short	0x0000
        /*0012*/ 	.short	0x0070
        /*0014*/ 	.byte	0x00, 0xf0, 0x01, 0x10


	//----- nvinfo : EIATTR_SPARSE_MMA_MASK
	.align		4
.L_23:
        /*0018*/ 	.byte	0x03, 0x50
        /*001a*/ 	.short	0x0000


	//----- nvinfo : EIATTR_MAXREG_COUNT
	.align		4
        /*001c*/ 	.byte	0x03, 0x1b
        /*001e*/ 	.short	0x00a8


	//----- nvinfo : EIATTR_NUM_BARRIERS
	.align		4
        /*0020*/ 	.byte	0x02, 0x4c
        /*0022*/ 	.byte	0x01
	.zero		1


	//----- nvinfo : EIATTR_EXTERNS
	.align		4
        /*0024*/ 	.byte	0x04, 0x0f
        /*0026*/ 	.short	(.L_25 - .L_24)


	//   ....[0]....
	.align		4
.L_24:
        /*0028*/ 	.word	index@(__assertfail)


	//----- nvinfo : EIATTR_ANNOTATIONS
	.align		4
.L_25:
        /*002c*/ 	.byte	0x04, 0x55
        /*002e*/ 	.short	(.L_27 - .L_26)


	//   ....[0]....
.L_26:
        /*0030*/ 	.word	0x00000001
        /*0034*/ 	.byte	0xc0, 0x06, 0x00, 0x00, 0x01, 0x00, 0x00, 0x00, 0xd0, 0x06, 0x00, 0x00, 0x01, 0x00, 0x00, 0x00
        /* <DEDUP_REMOVED lines=377> */
        /*17d4*/ 	.byte	0x30, 0x6d, 0x01, 0x00


	//----- nvinfo : EIATTR_MERCURY_ISA_VERSION
	.align		4
.L_27:
        /*17d8*/ 	.byte	0x03, 0x5f
        /*17da*/ 	.short	0x0101


	//----- nvinfo : EIATTR_INT_WARP_WIDE_INSTR_OFFSETS
	.align		4
        /*17dc*/ 	.byte	0x04, 0x31
        /*17de*/ 	.short	(.L_29 - .L_28)


	//   ....[0]....
.L_28:
        /*17e0*/ 	.word	0x00000520


	//   ....[1]....
        /*17e4*/ 	.word	0x00000530


	//   ....[2]....
        /*17e8*/ 	.word	0x000005c0


	//----- nvinfo : EIATTR_COOP_GROUP_MASK_REGIDS
	.align		4
.L_29:
        /*17ec*/ 	.byte	0x04, 0x29
        /*17ee*/ 	.short	(.L_31 - .L_30)


	//   ....[0]....
.L_30:
        /*17f0*/ 	.word	0xffffffff


	//   ....[1]....
        /*17f4*/ 	.word	0xffffffff


	//   ....[2]....
        /*17f8*/ 	.word	0xffffffff


	//   ....[3]....
        /*17fc*/ 	.word	0xffffffff


	//   ....[4]....
        /*1800*/ 	.word	0xffffffff


	//----- nvinfo : EIATTR_COOP_GROUP_INSTR_OFFSETS
	.align		4
.L_31:
        /*1804*/ 	.byte	0x04, 0x28
        /*1806*/ 	.short	(.L_33 - .L_32)


	//   ....[0]....
.L_32:
        /*1808*/ 	.word	0x00000070


	//   ....[1]....
        /*180c*/ 	.word	0x00000080


	//   ....[2]....
        /*1810*/ 	.word	0x000001a0


	//   ....[3]....
        /*1814*/ 	.word	0x000003d0


	//   ....[4]....
        /*1818*/ 	.word	0x00001190


	//----- nvinfo : EIATTR_REG_RECONFIG
	.align		4
.L_33:
        /*181c*/ 	.byte	0x01, 0x54
	.zero		2


	//----- nvinfo : EIATTR_SYSCALL_OFFSETS
	.align		4
        /*1820*/ 	.byte	0x04, 0x46
        /*1822*/ 	.short	(.L_35 - .L_34)


	//   ....[0]....
.L_34:
        /*1824*/ 	.word	0x00001340


	//----- nvinfo : EIATTR_MBARRIER_INSTR_OFFSETS
	.align		4
.L_35:
        /*1828*/ 	.byte	0x04, 0x39
        /*182a*/ 	.short	(.L_37 - .L_36)


	//   ....[0]....
.L_36:
        /*182c*/ 	.word	0x00000320
        /*1830*/ 	.word	0x000000ff
        /*1834*/ 	.word	0x00000000
        /*1838*/ 	.short	0x0100
        /*183a*/ 	.byte	0x08
	.zero		1


	//   ....[1]....
        /*183c*/ 	.word	0x00000330
        /*1840*/ 	.word	0x000000ff
        /*1844*/ 	.word	0x00000028
        /*1848*/ 	.short	0x0100
        /*184a*/ 	.byte	0x08
	.zero		1


	//   ....[2]....
        /*184c*/ 	.word	0x00000340
        /*1850*/ 	.word	0x000000ff
        /*1854*/ 	.word	0x00000008
        /*1858*/ 	.short	0x0100
        /*185a*/ 	.byte	0x08
	.zero		1


	//   ....[3]....
        /*185c*/ 	.word	0x00000350
        /*1860*/ 	.word	0x000000ff
        /*1864*/ 	.word	0x00000030
        /*1868*/ 	.short	0x0100
        /*186a*/ 	.byte	0x08
	.zero		1


	//   ....[4]....
        /*186c*/ 	.word	0x00000360
        /*1870*/ 	.word	0x000000ff
        /*1874*/ 	.word	0x00000010
        /*1878*/ 	.short	0x0100
        /*187a*/ 	.byte	0x08
	.zero		1


	//   ....[5]....
        /*187c*/ 	.word	0x00000370
        /*1880*/ 	.word	0x000000ff
        /*1884*/ 	.word	0x00000038
        /*1888*/ 	.short	0x0100
        /*188a*/ 	.byte	0x08
	.zero		1


	//   ....[6]....
        /*188c*/ 	.word	0x00000380
        /*1890*/ 	.word	0x000000ff
        /*1894*/ 	.word	0x00000018
        /*1898*/ 	.short	0x0100
        /*189a*/ 	.byte	0x08
	.zero		1


	//   ....[7]....
        /*189c*/ 	.word	0x00000390
        /*18a0*/ 	.word	0x000000ff
        /*18a4*/ 	.word	0x00000040
        /*18a8*/ 	.short	0x0100
        /*18aa*/ 	.byte	0x08
	.zero		1


	//   ....[8]....
        /*18ac*/ 	.word	0x000003a0
        /*18b0*/ 	.word	0x000000ff
        /*18b4*/ 	.word	0x00000020
        /*18b8*/ 	.short	0x0100
        /*18ba*/ 	.byte	0x08
	.zero		1


	//   ....[9]....
        /*18bc*/ 	.word	0x000003b0
        /*18c0*/ 	.word	0x000000ff
        /*18c4*/ 	.word	0x00000048
        /*18c8*/ 	.short	0x0100
        /*18ca*/ 	.byte	0x08
	.zero		1


	//   ....[10]....
        /*18cc*/ 	.word	0x00000640
        /*18d0*/ 	.word	0x000000ff
        /*18d4*/ 	.word	0x00000060
        /*18d8*/ 	.short	0x0100
        /*18da*/ 	.byte	0x10
	.zero		1


	//   ....[11]....
        /*18dc*/ 	.word	0x000006e0
        /*18e0*/ 	.word	0x000000ff
        /*18e4*/ 	.word	0x00000068
        /*18e8*/ 	.short	0x0100
        /*18ea*/ 	.byte	0x10
	.zero		1


	//   ....[12]....
        /*18ec*/ 	.word	0x000013e0
        /*18f0*/ 	.word	0x00000003
        /*18f4*/ 	.word	0x00000000
        /*18f8*/ 	.short	0x010a
        /*18fa*/ 	.byte	0x3f
	.zero		1


	//   ....[13]....
        /*18fc*/ 	.word	0x00001420
        /*1900*/ 	.word	0x00000003
        /*1904*/ 	.word	0x00000000
        /*1908*/ 	.short	0x010a
        /*190a*/ 	.byte	0x3f
	.zero		1


	//   ....[14]....
        /*190c*/ 	.word	0x000029c0
        /*1910*/ 	.word	0x000000ff
        /*1914*/ 	.word	0x00000000
        /*1918*/ 	.short	0x010a
        /*191a*/ 	.byte	0x04
	.zero		1


	//   ....[15]....
        /*191c*/ 	.word	0x00002a00
        /*1920*/ 	.word	0x000000ff
        /*1924*/ 	.word	0x00000000
        /*1928*/ 	.short	0x010a
        /*192a*/ 	.byte	0x04
	.zero		1


	//   ....[16]....
        /*192c*/ 	.word	0x00004a40
        /*1930*/ 	.word	0x000000ff
        /*1934*/ 	.word	0x00000000
        /*1938*/ 	.short	0x0101
        /*193a*/ 	.byte	0x04
	.zero		1


	//   ....[17]....
        /*193c*/ 	.word	0x00004c50
        /*1940*/ 	.word	0x000000ff
        /*1944*/ 	.word	0x00000000
        /*1948*/ 	.short	0x0101
        /*194a*/ 	.byte	0x06
	.zero		1


	//   ....[18]....
        /*194c*/ 	.word	0x000168e0
        /*1950*/ 	.word	0x0000000a
        /*1954*/ 	.word	0x00000028
        /*1958*/ 	.short	0x010a
        /*195a*/ 	.byte	0x3f
	.zero		1


	//   ....[19]....
        /*195c*/ 	.word	0x00016c30
        /*1960*/ 	.word	0x00000002
        /*1964*/ 	.word	0x00000068
        /*1968*/ 	.short	0x0101
        /*196a*/ 	.byte	0x3f
	.zero		1


	//   ....[20]....
        /*196c*/ 	.word	0x00017430
        /*1970*/ 	.word	0x00000005
        /*1974*/ 	.word	0x00000000
        /*1978*/ 	.short	0x010a
        /*197a*/ 	.byte	0x3f
	.zero		1


	//   ....[21]....
        /*197c*/ 	.word	0x000174c0
        /*1980*/ 	.word	0x00000007
        /*1984*/ 	.word	0x00000000
        /*1988*/ 	.short	0x010a
        /*198a*/ 	.byte	0x3f
	.zero		1


	//   ....[22]....
        /*198c*/ 	.word	0x00017550
        /*1990*/ 	.word	0x00000007
        /*1994*/ 	.word	0x00000000
        /*1998*/ 	.short	0x010a
        /*199a*/ 	.byte	0x3f
	.zero		1


	//   ....[23]....
        /*199c*/ 	.word	0x000175e0
        /*19a0*/ 	.word	0x00000007
        /*19a4*/ 	.word	0x00000000
        /*19a8*/ 	.short	0x010a
        /*19aa*/ 	.byte	0x3f
	.zero		1


	//   ....[24]....
        /*19ac*/ 	.word	0x00017670
        /*19b0*/ 	.word	0x00000003
        /*19b4*/ 	.word	0x00000000
        /*19b8*/ 	.short	0x010a
        /*19ba*/ 	.byte	0x3f
	.zero		1


	//   ....[25]....
        /*19bc*/ 	.word	0x000176d0
        /*19c0*/ 	.word	0x00000003
        /*19c4*/ 	.word	0x00000000
        /*19c8*/ 	.short	0x010a
        /*19ca*/ 	.byte	0x3f
	.zero		1


	//   ....[26]....
        /*19cc*/ 	.word	0x00017730
        /*19d0*/ 	.word	0x00000005
        /*19d4*/ 	.word	0x00000000
        /*19d8*/ 	.short	0x010a
        /*19da*/ 	.byte	0x3f
	.zero		1


	//   ....[27]....
        /*19dc*/ 	.word	0x00017800
        /*19e0*/ 	.word	0x0000000a
        /*19e4*/ 	.word	0x00000028
        /*19e8*/ 	.short	0x010a
        /*19ea*/ 	.byte	0x3f
	.zero		1


	//   ....[28]....
        /*19ec*/ 	.word	0x000178d0
        /*19f0*/ 	.word	0x00000005
        /*19f4*/ 	.word	0x00000000
        /*19f8*/ 	.short	0x010a
        /*19fa*/ 	.byte	0x3f
	.zero		1


	//   ....[29]....
        /*19fc*/ 	.word	0x00017920
        /*1a00*/ 	.word	0x00000007
        /*1a04*/ 	.word	0x00000000
        /*1a08*/ 	.short	0x010a
        /*1a0a*/ 	.byte	0x3f
	.zero		1


	//   ....[30]....
        /*1a0c*/ 	.word	0x00017970
        /*1a10*/ 	.word	0x00000007
        /*1a14*/ 	.word	0x00000000
        /*1a18*/ 	.short	0x010a
        /*1a1a*/ 	.byte	0x3f
	.zero		1


	//   ....[31]....
        /*1a1c*/ 	.word	0x000179c0
        /*1a20*/ 	.word	0x00000007
        /*1a24*/ 	.word	0x00000000
        /*1a28*/ 	.short	0x010a
        /*1a2a*/ 	.byte	0x3f
	.zero		1


	//----- nvinfo : EIATTR_NUM_MBARRIERS
	.align		4
.L_37:
        /*1a2c*/ 	.byte	0x03, 0x38
        /*1a2e*/ 	.short	0x000c


	//----- nvinfo : EIATTR_EXIT_INSTR_OFFSETS
	.align		4
        /*1a30*/ 	.byte	0x04, 0x1c
        /*1a32*/ 	.short	(.L_39 - .L_38)


	//   ....[0]....
.L_38:
        /*1a34*/ 	.word	0x00000740


	//   ....[1]....
        /*1a38*/ 	.word	0x000010b0


	//   ....[2]....
        /*1a3c*/ 	.word	0x00015e60


	//   ....[3]....
        /*1a40*/ 	.word	0x00016570


	//   ....[4]....
        /*1a44*/ 	.word	0x000176c0


	//----- nvinfo : EIATTR_MAX_THREADS
	.align		4
.L_39:
        /*1a48*/ 	.byte	0x04, 0x05
        /*1a4a*/ 	.short	(.L_41 - .L_40)
.L_40:
        /*1a4c*/ 	.word	0x00000180
        /*1a50*/ 	.word	0x00000001
        /*1a54*/ 	.word	0x00000001


	//----- nvinfo : EIATTR_CRS_STACK_SIZE
	.align		4
.L_41:
        /*1a58*/ 	.byte	0x04, 0x1e
        /*1a5a*/ 	.short	(.L_43 - .L_42)
.L_42:
        /*1a5c*/ 	.word	0x00000000


	//----- nvinfo : EIATTR_CBANK_PARAM_SIZE
	.align		4
.L_43:
        /*1a60*/ 	.byte	0x03, 0x19
        /*1a62*/ 	.short	0x0470


	//----- nvinfo : EIATTR_PARAM_CBANK
	.align		4
        /*1a64*/ 	.byte	0x04, 0x0a
        /*1a66*/ 	.short	(.L_45 - .L_44)
	.align		4
.L_44:
        /*1a68*/ 	.word	index@(.nv.constant0._ZN7cutlass13device_kernelINS_4gemm6kernel13GemmUniversalIN4cute5tupleIJiiiiEEENS1_10collective13CollectiveMmaINS1_34MainloopSm90TmaGmmaWarpSpecializedILi5ENS5_IJNS4_1CILi1EEESB_SB_EEENS1_35KernelTmaWarpSpecializedCooperativeEEENS5_IJNSA_ILi256EEESF_NSA_ILi32EEEEEENS_10bfloat16_tENS5_IJlSB_lEEESI_SJ_NS4_8TiledMMAINS4_8MMA_AtomIJNS4_4SM904GMMA28MMA_64x256x16_F32BF16BF16_SSILNSN_5MajorE0ELSP_0ELNSN_7ScaleInE1ELSQ_1EEEEEENS4_6LayoutINS5_IJNSA_ILi2EEESB_SB_EEENS5_IJSB_NSA_ILi0EEESW_EEEEENS5_IJNS4_10UnderscoreESZ_SZ_EEEEENS4_13SM90_TMA_LOADENS4_14ComposedLayoutINS4_7SwizzleILi2ELi4ELi3EEENS4_18smem_ptr_flag_bitsILi16EEENST_INS5_IJNSA_ILi8EEESG_EEENS5_IJSG_SB_EEEEEEEvNS4_8identityES12_S1C_vS1D_EENS_8epilogue10collective6detail29Sm90TmaWarpSpecializedAdapterINS1G_15DefaultEpilogueISI_SJ_SJ_NS1F_6thread17LinearCombinationISI_Li1EffLNS1K_9ScaleType4KindE0ELNS_15FloatRoundStyleE2ESI_EENS1_15EpilogueDefaultEEEEEvvEEEEvNT_6ParamsE)
        /*1a6c*/ 	.short	0x0210
        /*1a6e*/ 	.short	0x0470


	//----- nvinfo : EIATTR_SW_WAR
	.align		4
.L_45:
        /*1a70*/ 	.byte	0x04, 0x36
        /*1a72*/ 	.short	(.L_47 - .L_46)
.L_46:
        /*1a74*/ 	.word	0x00000008
.L_47:


//--------------------- .nv.callgraph             --------------------------
	.section	.nv.callgraph,"",@"SHT_CUDA_CALLGRAPH"
	.align	4
	.sectionentsize	8
	.align		4
        /*0000*/ 	.word	0x00000000
	.align		4
        /*0004*/ 	.word	0xffffffff
	.align		4
        /*0008*/ 	.word	index@(_ZN7cutlass13device_kernelINS_4gemm6kernel13GemmUniversalIN4cute5tupleIJiiiiEEENS1_10collective13CollectiveMmaINS1_34MainloopSm90TmaGmmaWarpSpecializedILi5ENS5_IJNS4_1CILi1EEESB_SB_EEENS1_35KernelTmaWarpSpecializedCooperativeEEENS5_IJNSA_ILi256EEESF_NSA_ILi32EEEEEENS_10bfloat16_tENS5_IJlSB_lEEESI_SJ_NS4_8TiledMMAINS4_8MMA_AtomIJNS4_4SM904GMMA28MMA_64x256x16_F32BF16BF16_SSILNSN_5MajorE0ELSP_0ELNSN_7ScaleInE1ELSQ_1EEEEEENS4_6LayoutINS5_IJNSA_ILi2EEESB_SB_EEENS5_IJSB_NSA_ILi0EEESW_EEEEENS5_IJNS4_10UnderscoreESZ_SZ_EEEEENS4_13SM90_TMA_LOADENS4_14ComposedLayoutINS4_7SwizzleILi2ELi4ELi3EEENS4_18smem_ptr_flag_bitsILi16EEENST_INS5_IJNSA_ILi8EEESG_EEENS5_IJSG_SB_EEEEEEEvNS4_8identityES12_S1C_vS1D_EENS_8epilogue10collective6detail29Sm90TmaWarpSpecializedAdapterINS1G_15DefaultEpilogueISI_SJ_SJ_NS1F_6thread17LinearCombinationISI_Li1EffLNS1K_9ScaleType4KindE0ELNS_15FloatRoundStyleE2ESI_EENS1_15EpilogueDefaultEEEEEvvEEEEvNT_6ParamsE)
	.align		4
        /*000c*/ 	.word	index@(__assertfail)
	.align		4
        /*0010*/ 	.word	0x00000000
	.align		4
        /*0014*/ 	.word	0xfffffffe
	.align		4
        /*0018*/ 	.word	0x00000000
	.align		4
        /*001c*/ 	.word	0xfffffffd
	.align		4
        /*0020*/ 	.word	0x00000000
	.align		4
        /*0024*/ 	.word	0xfffffffc


//--------------------- .nv.constant4             --------------------------
	.section	.nv.constant4,"a",@progbits
	.align	8
	.align		8
.nv.constant4:
        /*0000*/ 	.dword	__assertfail
	.align		8
        /*0008*/ 	.dword	__unnamed_1
	.align		8
        /*0010*/ 	.dword	_ZN40_INTERNAL_a532fd2e_4_k_cu_8f798c59_210184cuda3std3__45__cpo5beginE
	.align		8
        /*0018*/ 	.dword	_ZN40_INTERNAL_a532fd2e_4_k_cu_8f798c59_210184cuda3std3__45__cpo3endE
	.align		8
        /*0020*/ 	.dword	_ZN40_INTERNAL_a532fd2e_4_k_cu_8f798c59_210184cuda3std3__45__cpo6cbeginE
	.align		8
        /*0028*/ 	.dword	_ZN40_INTERNAL_a532fd2e_4_k_cu_8f798c59_210184cuda3std3__45__cpo4cendE
	.align		8
        /*0030*/ 	.dword	_ZN40_INTERNAL_a532fd2e_4_k_cu_8f798c59_210184cuda3std3__442_GLOBAL__N__a532fd2e_4_k_cu_8f798c59_210186ignoreE
	.align		8
        /*0038*/ 	.dword	_ZN40_INTERNAL_a532fd2e_4_k_cu_8f798c59_210184cuda3std3__419piecewise_constructE
	.align		8
        /*0040*/ 	.dword	_ZN40_INTERNAL_a532fd2e_4_k_cu_8f798c59_210184cuda3std3__48in_placeE
	.align		8
        /*0048*/ 	.dword	_ZN40_INTERNAL_a532fd2e_4_k_cu_8f798c59_210184cuda3std6ranges3__45__cpo4swapE
	.align		8
        /*0050*/ 	.dword	_ZN40_INTERNAL_a532fd2e_4_k_cu_8f798c59_210184cuda3std6ranges3__45__cpo9iter_moveE
	.align		8
        /*0058*/ 	.dword	_ZN40_INTERNAL_a532fd2e_4_k_cu_8f798c59_210184cute7productE
	.align		8
        /*0060*/ 	.dword	_ZN40_INTERNAL_a532fd2e_4_k_cu_8f798c59_210184cute1_E
	.align		8
        /*0068*/ 	.dword	$str$22
	.align		8
        /*0070*/ 	.dword	$str$23


//--------------------- .text._ZN7cutlass13device_kernelINS_4gemm6kernel13GemmUniversalIN4cute5tupleIJiiiiEEENS1_10collective13CollectiveMmaINS1_34MainloopSm90TmaGmmaWarpSpecializedILi5ENS5_IJNS4_1CILi1EEESB_SB_EEENS1_35KernelTmaWarpSpecializedCooperativeEEENS5_IJNSA_ILi256EEESF_NSA_ILi32EEEEEENS_10bfloat16_tENS5_IJlSB_lEEESI_SJ_NS4_8TiledMMAINS4_8MMA_AtomIJNS4_4SM904GMMA28MMA_64x256x16_F32BF16BF16_SSILNSN_5MajorE0ELSP_0ELNSN_7ScaleInE1ELSQ_1EEEEEENS4_6LayoutINS5_IJNSA_ILi2EEESB_SB_EEENS5_IJSB_NSA_ILi0EEESW_EEEEENS5_IJNS4_10UnderscoreESZ_SZ_EEEEENS4_13SM90_TMA_LOADENS4_14ComposedLayoutINS4_7SwizzleILi2ELi4ELi3EEENS4_18smem_ptr_flag_bitsILi16EEENST_INS5_IJNSA_ILi8EEESG_EEENS5_IJSG_SB_EEEEEEEvNS4_8identityES12_S1C_vS1D_EENS_8epilogue10collective6detail29Sm90TmaWarpSpecializedAdapterINS1G_15DefaultEpilogueISI_SJ_SJ_NS1F_6thread17LinearCombinationISI_Li1EffLNS1K_9ScaleType4KindE0ELNS_15FloatRoundStyleE2ESI_EENS1_15EpilogueDefaultEEEEEvvEEEEvNT_6ParamsE --------------------------
	.section	.text._ZN7cutlass13device_kernelINS_4gemm6kernel13GemmUniversalIN4cute5tupleIJiiiiEEENS1_10collective13CollectiveMmaINS1_34MainloopSm90TmaGmmaWarpSpecializedILi5ENS5_IJNS4_1CILi1EEESB_SB_EEENS1_35KernelTmaWarpSpecializedCooperativeEEENS5_IJNSA_ILi256EEESF_NSA_ILi32EEEEEENS_10bfloat16_tENS5_IJlSB_lEEESI_SJ_NS4_8TiledMMAINS4_8MMA_AtomIJNS4_4SM904GMMA28MMA_64x256x16_F32BF16BF16_SSILNSN_5MajorE0ELSP_0ELNSN_7ScaleInE1ELSQ_1EEEEEENS4_6LayoutINS5_IJNSA_ILi2EEESB_SB_EEENS5_IJSB_NSA_ILi0EEESW_EEEEENS5_IJNS4_10UnderscoreESZ_SZ_EEEEENS4_13SM90_TMA_LOADENS4_14ComposedLayoutINS4_7SwizzleILi2ELi4ELi3EEENS4_18smem_ptr_flag_bitsILi16EEENST_INS5_IJNSA_ILi8EEESG_EEENS5_IJSG_SB_EEEEEEEvNS4_8identityES12_S1C_vS1D_EENS_8epilogue10collective6detail29Sm90TmaWarpSpecializedAdapterINS1G_15DefaultEpilogueISI_SJ_SJ_NS1F_6thread17LinearCombinationISI_Li1EffLNS1K_9ScaleType4KindE0ELNS_15FloatRoundStyleE2ESI_EENS1_15EpilogueDefaultEEEEEvvEEEEvNT_6ParamsE,"ax",@progbits
	.align	128
.text._ZN7cutlass13device_kernelINS_4gemm6kernel13GemmUniversalIN4cute5tupleIJiiiiEEENS1_10collective13CollectiveMmaINS1_34MainloopSm90TmaGmmaWarpSpecializedILi5ENS5_IJNS4_1CILi1EEESB_SB_EEENS1_35KernelTmaWarpSpecializedCooperativeEEENS5_IJNSA_ILi256EEESF_NSA_ILi32EEEEEENS_10bfloat16_tENS5_IJlSB_lEEESI_SJ_NS4_8TiledMMAINS4_8MMA_AtomIJNS4_4SM904GMMA28MMA_64x256x16_F32BF16BF16_SSILNSN_5MajorE0ELSP_0ELNSN_7ScaleInE1ELSQ_1EEEEEENS4_6LayoutINS5_IJNSA_ILi2EEESB_SB_EEENS5_IJSB_NSA_ILi0EEESW_EEEEENS5_IJNS4_10UnderscoreESZ_SZ_EEEEENS4_13SM90_TMA_LOADENS4_14ComposedLayoutINS4_7SwizzleILi2ELi4ELi3EEENS4_18smem_ptr_flag_bitsILi16EEENST_INS5_IJNSA_ILi8EEESG_EEENS5_IJSG_SB_EEEEEEEvNS4_8identityES12_S1C_vS1D_EENS_8epilogue10collective6detail29Sm90TmaWarpSpecializedAdapterINS1G_15DefaultEpilogueISI_SJ_SJ_NS1F_6thread17LinearCombinationISI_Li1EffLNS1K_9ScaleType4KindE0ELNS_15FloatRoundStyleE2ESI_EENS1_15EpilogueDefaultEEEEEvvEEEEvNT_6ParamsE:
        .type           _ZN7cutlass13device_kernelINS_4gemm6kernel13GemmUniversalIN4cute5tupleIJiiiiEEENS1_10collective13CollectiveMmaINS1_34MainloopSm90TmaGmmaWarpSpecializedILi5ENS5_IJNS4_1CILi1EEESB_SB_EEENS1_35KernelTmaWarpSpecializedCooperativeEEENS5_IJNSA_ILi256EEESF_NSA_ILi32EEEEEENS_10bfloat16_tENS5_IJlSB_lEEESI_SJ_NS4_8TiledMMAINS4_8MMA_AtomIJNS4_4SM904GMMA28MMA_64x256x16_F32BF16BF16_SSILNSN_5MajorE0ELSP_0ELNSN_7ScaleInE1ELSQ_1EEEEEENS4_6LayoutINS5_IJNSA_ILi2EEESB_SB_EEENS5_IJSB_NSA_ILi0EEESW_EEEEENS5_IJNS4_10UnderscoreESZ_SZ_EEEEENS4_13SM90_TMA_LOADENS4_14ComposedLayoutINS4_7SwizzleILi2ELi4ELi3EEENS4_18smem_ptr_flag_bitsILi16EEENST_INS5_IJNSA_ILi8EEESG_EEENS5_IJSG_SB_EEEEEEEvNS4_8identityES12_S1C_vS1D_EENS_8epilogue10collective6detail29Sm90TmaWarpSpecializedAdapterINS1G_15DefaultEpilogueISI_SJ_SJ_NS1F_6thread17LinearCombinationISI_Li1EffLNS1K_9ScaleType4KindE0ELNS_15FloatRoundStyleE2ESI_EENS1_15EpilogueDefaultEEEEEvvEEEEvNT_6ParamsE,@function
        .size           _ZN7cutlass13device_kernelINS_4gemm6kernel13GemmUniversalIN4cute5tupleIJiiiiEEENS1_10collective13CollectiveMmaINS1_34MainloopSm90TmaGmmaWarpSpecializedILi5ENS5_IJNS4_1CILi1EEESB_SB_EEENS1_35KernelTmaWarpSpecializedCooperativeEEENS5_IJNSA_ILi256EEESF_NSA_ILi32EEEEEENS_10bfloat16_tENS5_IJlSB_lEEESI_SJ_NS4_8TiledMMAINS4_8MMA_AtomIJNS4_4SM904GMMA28MMA_64x256x16_F32BF16BF16_SSILNSN_5MajorE0ELSP_0ELNSN_7ScaleInE1ELSQ_1EEEEEENS4_6LayoutINS5_IJNSA_ILi2EEESB_SB_EEENS5_IJSB_NSA_ILi0EEESW_EEEEENS5_IJNS4_10UnderscoreESZ_SZ_EEEEENS4_13SM90_TMA_LOADENS4_14ComposedLayoutINS4_7SwizzleILi2ELi4ELi3EEENS4_18smem_ptr_flag_bitsILi16EEENST_INS5_IJNSA_ILi8EEESG_EEENS5_IJSG_SB_EEEEEEEvNS4_8identityES12_S1C_vS1D_EENS_8epilogue10collective6detail29Sm90TmaWarpSpecializedAdapterINS1G_15DefaultEpilogueISI_SJ_SJ_NS1F_6thread17LinearCombinationISI_Li1EffLNS1K_9ScaleType4KindE0ELNS_15FloatRoundStyleE2ESI_EENS1_15EpilogueDefaultEEEEEvvEEEEvNT_6ParamsE,(.L_x_578 - _ZN7cutlass13device_kernelINS_4gemm6kernel13GemmUniversalIN4cute5tupleIJiiiiEEENS1_10collective13CollectiveMmaINS1_34MainloopSm90TmaGmmaWarpSpecializedILi5ENS5_IJNS4_1CILi1EEESB_SB_EEENS1_35KernelTmaWarpSpecializedCooperativeEEENS5_IJNSA_ILi256EEESF_NSA_ILi32EEEEEENS_10bfloat16_tENS5_IJlSB_lEEESI_SJ_NS4_8TiledMMAINS4_8MMA_AtomIJNS4_4SM904GMMA28MMA_64x256x16_F32BF16BF16_SSILNSN_5MajorE0ELSP_0ELNSN_7ScaleInE1ELSQ_1EEEEEENS4_6LayoutINS5_IJNSA_ILi2EEESB_SB_EEENS5_IJSB_NSA_ILi0EEESW_EEEEENS5_IJNS4_10UnderscoreESZ_SZ_EEEEENS4_13SM90_TMA_LOADENS4_14ComposedLayoutINS4_7SwizzleILi2ELi4ELi3EEENS4_18smem_ptr_flag_bitsILi16EEENST_INS5_IJNSA_ILi8EEESG_EEENS5_IJSG_SB_EEEEEEEvNS4_8identityES12_S1C_vS1D_EENS_8epilogue10collective6detail29Sm90TmaWarpSpecializedAdapterINS1G_15DefaultEpilogueISI_SJ_SJ_NS1F_6thread17LinearCombinationISI_Li1EffLNS1K_9ScaleType4KindE0ELNS_15FloatRoundStyleE2ESI_EENS1_15EpilogueDefaultEEEEEvvEEEEvNT_6ParamsE)
        .other          _ZN7cutlass13device_kernelINS_4gemm6kernel13GemmUniversalIN4cute5tupleIJiiiiEEENS1_10collective13CollectiveMmaINS1_34MainloopSm90TmaGmmaWarpSpecializedILi5ENS5_IJNS4_1CILi1EEESB_SB_EEENS1_35KernelTmaWarpSpecializedCooperativeEEENS5_IJNSA_ILi256EEESF_NSA_ILi32EEEEEENS_10bfloat16_tENS5_IJlSB_lEEESI_SJ_NS4_8TiledMMAINS4_8MMA_AtomIJNS4_4SM904GMMA28MMA_64x256x16_F32BF16BF16_SSILNSN_5MajorE0ELSP_0ELNSN_7ScaleInE1ELSQ_1EEEEEENS4_6LayoutINS5_IJNSA_ILi2EEESB_SB_EEENS5_IJSB_NSA_ILi0EEESW_EEEEENS5_IJNS4_10UnderscoreESZ_SZ_EEEEENS4_13SM90_TMA_LOADENS4_14ComposedLayoutINS4_7SwizzleILi2ELi4ELi3EEENS4_18smem_ptr_flag_bitsILi16EEENST_INS5_IJNSA_ILi8EEESG_EEENS5_IJSG_SB_EEEEEEEvNS4_8identityES12_S1C_vS1D_EENS_8epilogue10collective6detail29Sm90TmaWarpSpecializedAdapterINS1G_15DefaultEpilogueISI_SJ_SJ_NS1F_6thread17LinearCombinationISI_Li1EffLNS1K_9ScaleType4KindE0ELNS_15FloatRoundStyleE2ESI_EENS1_15EpilogueDefaultEEEEEvvEEEEvNT_6ParamsE,@"STO_CUDA_ENTRY STV_DEFAULT"
_ZN7cutlass13device_kernelINS_4gemm6kernel13GemmUniversalIN4cute5tupleIJiiiiEEENS1_10collective13CollectiveMmaINS1_34MainloopSm90TmaGmmaWarpSpecializedILi5ENS5_IJNS4_1CILi1EEESB_SB_EEENS1_35KernelTmaWarpSpecializedCooperativeEEENS5_IJNSA_ILi256EEESF_NSA_ILi32EEEEEENS_10bfloat16_tENS5_IJlSB_lEEESI_SJ_NS4_8TiledMMAINS4_8MMA_AtomIJNS4_4SM904GMMA28MMA_64x256x16_F32BF16BF16_SSILNSN_5MajorE0ELSP_0ELNSN_7ScaleInE1ELSQ_1EEEEEENS4_6LayoutINS5_IJNSA_ILi2EEESB_SB_EEENS5_IJSB_NSA_ILi0EEESW_EEEEENS5_IJNS4_10UnderscoreESZ_SZ_EEEEENS4_13SM90_TMA_LOADENS4_14ComposedLayoutINS4_7SwizzleILi2ELi4ELi3EEENS4_18smem_ptr_flag_bitsILi16EEENST_INS5_IJNSA_ILi8EEESG_EEENS5_IJSG_SB_EEEEEEEvNS4_8identityES12_S1C_vS1D_EENS_8epilogue10collective6detail29Sm90TmaWarpSpecializedAdapterINS1G_15DefaultEpilogueISI_SJ_SJ_NS1F_6thread17LinearCombinationISI_Li1EffLNS1K_9ScaleType4KindE0ELNS_15FloatRoundStyleE2ESI_EENS1_15EpilogueDefaultEEEEEvvEEEEvNT_6ParamsE:
[----:B------:R-:W0:Y:S02]  /*0000*/  LDC R1, c[0x0][0x28] ;  /* 0x00000a00ff017b82 */ /* 0x000e240000000800 */
[----:B0-----:R-:W-:Y:S01]  /*0010*/  VIADD R1, R1, 0xfffffb40 ;  /* 0xfffffb4001017836 */ /* 0x001fe20000000000 */
[----:B------:R-:W0:Y:S01]  /*0020*/  S2R R2, SR_TID.X ;  /* 0x0000000000027919 */ /* 0x000e220000002100 */
[----:B------:R-:W-:Y:S01]  /*0030*/  ELECT P0, URZ, PT ;  /* 0x00000000003f782f */ /* 0x000fe20003800000 */
[----:B------:R-:W-:Y:S01]  /*0040*/  BSSY B0, `(.L_x_0) ;  /* 0x0000015000007945 */ /* 0x000fe20003800000 */
[--C-:B0-----:R-:W-:Y:S02]  /*0050*/  SHF.R.U32.HI R0, RZ, 0x5, R2.reuse ;  /* 0x00000005ff007819 */ /* 0x101fe40000011602 */
[----:B------:R-:W-:-:S03]  /*0060*/  SHF.R.U32.HI R160, RZ, 0x7, R2 ;  /* 0x00000007ffa07819 */ /* 0x000fc60000011602 */
[----:B------:R-:W0:Y:S04]  /*0070*/  SHFL.IDX PT, R3, R0, RZ, 0x1f ;  /* 0x00001fff00037589 */ /* 0x000e2800000e0000 */
[----:B------:R-:W1:Y:S01]  /*0080*/  SHFL.IDX PT, R2, R160, RZ, 0x1f ;  /* 0x00001fffa0027589 */ /* 0x000e6200000e0000 */
[----:B0-----:R-:W-:Y:S02]  /*0090*/  R2UR UR10, R3 ;  /* 0x00000000030a72ca */ /* 0x001fe400000e0000 */
[----:B-1----:R-:W-:-:S11]  /*00a0*/  R2UR UR5, R2 ;  /* 0x00000000020572ca */ /* 0x002fd600000e0000 */
[----:B------:R-:W-:Y:S02]  /*00b0*/  USHF.R.S32.HI UR4, URZ, 0x1f, UR10 ;  /* 0x0000001f3f047899 */ /* 0x000fe4000801140a */
[----:B------:R-:W-:Y:S02]  /*00c0*/  ISETP.NE.OR P0, PT, RZ, UR10, !P0 ;  /* 0x0000000aff007c0c */ /* 0x000fe4000c705670 */
[----:B------:R-:W-:-:S04]  /*00d0*/  ULEA.HI UR4, UR4, UR10, URZ, 0x2 ;  /* 0x0000000a04047291 */ /* 0x000fc8000f8f103f */
[----:B------:R-:W-:-:S04]  /*00e0*/  ULOP3.LUT UR4, UR4, 0xfffffffc, URZ, 0xc0, !UPT ;  /* 0xfffffffc04047892 */ /* 0x000fc8000f8ec03f */
[----:B------:R-:W-:-:S03]  /*00f0*/  UIADD3 UR10, UR10, -UR4, URZ ;  /* 0x800000040a0a7290 */ /* 0x000fc6000fffe03f */
[----:B------:R-:W-:Y:S09]  /*0100*/  @P0 BRA `(.L_x_1) ;  /* 0x0000000000200947 */ /* 0x000ff20003800000 */
[----:B------:R-:W-:Y:S02]  /*0110*/  ULDC.64 UR6, c[0x0][0x198] ;  /* 0x0000660000067ab9 */ /* 0x000fe40000000a00 */
[----:B------:R-:W-:Y:S02]  /*0120*/  UIADD3 UR8, UP0, UR6, 0xf0, URZ ;  /* 0x000000f006087890 */ /* 0x000fe4000ff1e03f */
[----:B------:R-:W-:Y:S02]  /*0130*/  UIADD3 UR6, UP1, UR6, 0x1f0, URZ ;  /* 0x000001f006067890 */ /* 0x000fe4000ff3e03f */
[----:B------:R-:W-:Y:S02]  /*0140*/  UIADD3.X UR9, URZ, UR7, URZ, UP0, !UPT ;  /* 0x000000073f097290 */ /* 0x000fe400087fe43f */
[----:B------:R-:W-:-:S07]  /*0150*/  UIADD3.X UR7, URZ, UR7, URZ, UP1, !UPT ;  /* 0x000000073f077290 */ /* 0x000fce0008ffe43f */
[----:B------:R0:W-:Y:S02]  /*0160*/  UTMACCTL.PF [UR8] ;  /* 0x00000000080079b9 */ /* 0x0001e40008040000 */
[----:B------:R0:W-:Y:S02]  /*0170*/  UTMACCTL.PF [UR6] ;  /* 0x00000000060079b9 */ /* 0x0001e40008040000 */
[----:B0-----:R-:W-:Y:S01]  /*0180*/  NOP ;  /* 0x0000000000007918 */ /* 0x001fe20000000000 */
.L_x_1:
[----:B------:R-:W-:Y:S05]  /*0190*/  BSYNC B0 ;  /* 0x0000000000007941 */ /* 0x000fea0003800000 */
.L_x_0:
[----:B------:R-:W0:Y:S01]  /*01a0*/  SHFL.IDX PT, R2, R0, RZ, 0x1f ;  /* 0x00001fff00027589 */ /* 0x000e2200000e0000 */
[----:B------:R-:W-:Y:S01]  /*01b0*/  UISETP.NE.AND UP0, UPT, UR10, 0x3, UPT ;  /* 0x000000030a00788c */ /* 0x000fe2000bf05270 */
[----:B------:R-:W-:Y:S01]  /*01c0*/  ISETP.NE.AND P1, PT, RZ, UR5, PT ;  /* 0x00000005ff007c0c */ /* 0x000fe2000bf25270 */
[----:B------:R-:W-:Y:S02]  /*01d0*/  UIADD3 UR18, UR5, -0x1, URZ ;  /* 0xffffffff05127890 */ /* 0x000fe4000fffe03f */
[----:B------:R-:W-:Y:S02]  /*01e0*/  UISETP.EQ.OR UP0, UPT, UR10, URZ, !UP0 ;  /* 0x0000003f0a00728c */ /* 0x000fe4000c702670 */
[----:B------:R-:W-:Y:S02]  /*01f0*/  UISETP.GE.U32.AND UP1, UPT, UR18, 0x2, UPT ;  /* 0x000000021200788c */ /* 0x000fe4000bf26070 */
[----:B------:R-:W-:-:S04]  /*0200*/  UISETP.EQ.AND UP0, UPT, UR5, URZ, UP0 ;  /* 0x0000003f0500728c */ /* 0x000fc80008702270 */
[----:B------:R-:W-:-:S04]  /*0210*/  USEL UR40, URZ, 0x1, !UP0 ;  /* 0x000000013f287887 */ /* 0x000fc8000c000000 */
[----:B------:R-:W-:Y:S01]  /*0220*/  USEL UR40, UR40, 0x2, UP1 ;  /* 0x0000000228287887 */ /* 0x000fe20008800000 */
[----:B0-----:R-:W-:-:S13]  /*0230*/  ISETP.NE.AND P0, PT, R2, RZ, PT ;  /* 0x000000ff0200720c */ /* 0x001fda0003f05270 */
[----:B------:R-:W-:Y:S05]  /*0240*/  @P0 BRA `(.L_x_2) ;  /* 0x0000000000600947 */ /* 0x000fea0003800000 */
[----:B------:R-:W0:Y:S01]  /*0250*/  S2UR UR8, SR_CgaCtaId ;  /* 0x00000000000879c3 */ /* 0x000e220000008800 */
[----:B------:R-:W-:Y:S01]  /*0260*/  UMOV UR4, 0x400 ;  /* 0x0000040000047882 */ /* 0x000fe20000000000 */
[----:B------:R-:W-:Y:S01]  /*0270*/  UMOV UR5, 0x1 ;  /* 0x0000000100057882 */ /* 0x000fe20000000000 */
[----:B------:R-:W-:Y:S01]  /*0280*/  UMOV UR6, 0x100 ;  /* 0x0000010000067882 */ /* 0x000fe20000000000 */
[----:B------:R-:W-:Y:S01]  /*0290*/  ELECT P0, URZ, PT ;  /* 0x00000000003f782f */ /* 0x000fe20003800000 */
[----:B------:R-:W-:-:S04]  /*02a0*/  UIADD3 UR6, -UR6, 0x100000, URZ ;  /* 0x0010000006067890 */ /* 0x000fc8000fffe13f */
[----:B------:R-:W-:Y:S02]  /*02b0*/  USHF.L.U32 UR7, UR6, 0xb, URZ ;  /* 0x0000000b06077899 */ /* 0x000fe4000800063f */
[----:B------:R-:W-:Y:S02]  /*02c0*/  USHF.L.U32 UR6, UR6, 0x1, URZ ;  /* 0x0000000106067899 */ /* 0x000fe4000800063f */
[----:B0-----:R-:W-:Y:S02]  /*02d0*/  ULEA UR8, UR8, UR4, 0x18 ;  /* 0x0000000408087291 */ /* 0x001fe4000f8ec03f */
[----:B------:R-:W-:-:S04]  /*02e0*/  UIADD3 UR4, -UR5, 0x100000, URZ ;  /* 0x0010000005047890 */ /* 0x000fc8000fffe13f */
[----:B------:R-:W-:Y:S02]  /*02f0*/  USHF.L.U32 UR5, UR4, 0xb, URZ ;  /* 0x0000000b04057899 */ /* 0x000fe4000800063f */
[----:B------:R-:W-:Y:S01]  /*0300*/  USHF.L.U32 UR4, UR4, 0x1, URZ ;  /* 0x0000000104047899 */ /* 0x000fe2000800063f */
[----:B------:R-:W0:Y:S11]  /*0310*/  FENCE.VIEW.ASYNC.S ;  /* 0x00000000000073c6 */ /* 0x000e360000000000 */
[----:B0-----:R0:W1:Y:S01]  /*0320*/  SYNCS.EXCH.64 URZ, [UR8], UR4 ;  /* 0x00000004083f75b2 */ /* 0x0010620008000100 */
[----:B------:R0:W2:Y:S01]  /*0330*/  SYNCS.EXCH.64 URZ, [UR8+0x28], UR6 ;  /* 0x00002806083f75b2 */ /* 0x0000a20008000100 */
[----:B------:R0:W3:Y:S01]  /*0340*/  SYNCS.EXCH.64 URZ, [UR8+0x8], UR4 ;  /* 0x00000804083f75b2 */ /* 0x0000e20008000100 */
[----:B------:R0:W4:Y:S01]  /*0350*/  SYNCS.EXCH.64 URZ, [UR8+0x30], UR6 ;  /* 0x00003006083f75b2 */ /* 0x0001220008000100 */
[----:B------:R0:W0:Y:S01]  /*0360*/  SYNCS.EXCH.64 URZ, [UR8+0x10], UR4 ;  /* 0x00001004083f75b2 */ /* 0x0000220008000100 */
[----:B------:R0:W0:Y:S01]  /*0370*/  SYNCS.EXCH.64 URZ, [UR8+0x38], UR6 ;  /* 0x00003806083f75b2 */ /* 0x0000220008000100 */
[----:B------:R0:W0:Y:S01]  /*0380*/  SYNCS.EXCH.64 URZ, [UR8+0x18], UR4 ;  /* 0x00001804083f75b2 */ /* 0x0000220008000100 */
[----:B------:R0:W0:Y:S01]  /*0390*/  SYNCS.EXCH.64 URZ, [UR8+0x40], UR6 ;  /* 0x00004006083f75b2 */ /* 0x0000220008000100 */
[----:B------:R0:W0:Y:S01]  /*03a0*/  SYNCS.EXCH.64 URZ, [UR8+0x20], UR4 ;  /* 0x00002004083f75b2 */ /* 0x0000220008000100 */
[----:B------:R0:W0:Y:S01]  /*03b0*/  SYNCS.EXCH.64 URZ, [UR8+0x48], UR6 ;  /* 0x00004806083f75b2 */ /* 0x0000220008000100 */
[----:B------:R-:W-:Y:S01]  /*03c0*/  NOP ;  /* 0x0000000000007918 */ /* 0x000fe20000000000 */
.L_x_2:
[----:B------:R-:W5:Y:S01]  /*03d0*/  SHFL.IDX PT, R0, R0, RZ, 0x1f ;  /* 0x00001fff00007589 */ /* 0x000f6200000e0000 */
[----:B------:R-:W-:Y:S01]  /*03e0*/  ELECT P0, URZ, PT ;  /* 0x00000000003f782f */ /* 0x000fe20003800000 */
[----:B------:R-:W1:Y:S01]  /*03f0*/  S2UR UR17, SR_CTAID.Y ;  /* 0x00000000001179c3 */ /* 0x000e620000002600 */
[----:B0-----:R-:W-:Y:S01]  /*0400*/  ULDC UR5, c[0x0][0x65c] ;  /* 0x0001970000057ab9 */ /* 0x001fe20000000800 */
[----:B------:R-:W-:Y:S01]  /*0410*/  UMOV UR12, 0x20 ;  /* 0x00000020000c7882 */ /* 0x000fe20000000000 */
[----:B------:R-:W-:Y:S01]  /*0420*/  UISETP.NE.AND UP2, UPT, UR5, 0x1, UPT ;  /* 0x000000010500788c */ /* 0x000fe2000bf45270 */
[----:B------:R-:W-:Y:S01]  /*0430*/  NOP ;  /* 0x0000000000007918 */ /* 0x000fe20000000000 */
[----:B------:R-:W-:Y:S02]  /*0440*/  NOP ;  /* 0x0000000000007918 */ /* 0x000fe40000000000 */
[----:B------:R-:W-:Y:S01]  /*0450*/  UP2UR UR45, UPR, URZ, 0x4 ;  /* 0x000000043f2d7883 */ /* 0x000fe20008000000 */
[----:B------:R-:W0:Y:S01]  /*0460*/  S2UR UR4, SR_CTAID.X ;  /* 0x00000000000479c3 */ /* 0x000e220000002500 */
[----:B------:R-:W-:-:S02]  /*0470*/  PLOP3.LUT P2, PT, PT, PT, UP2, 0x80, 0x0 ;  /* 0x000000000000781c */ /* 0x000fc40003f4f028 */
[----:B------:R-:W-:Y:S02]  /*0480*/  PLOP3.LUT P4, PT, PT, PT, UP2, 0x80, 0x0 ;  /* 0x000000000000781c */ /* 0x000fe40003f8f028 */
[----:B------:R-:W-:Y:S01]  /*0490*/  PLOP3.LUT P3, PT, PT, PT, UP2, 0x80, 0x0 ;  /* 0x000000000000781c */ /* 0x000fe20003f6f028 */
[----:B------:R-:W-:Y:S01]  /*04a0*/  @UP2 ULDC UR14, c[0x0][0x10] ;  /* 0x00000400000e2ab9 */ /* 0x000fe20000000800 */
[----:B------:R-:W-:Y:S01]  /*04b0*/  @UP2 UMOV UR9, URZ ;  /* 0x0000003f00092c82 */ /* 0x000fe20008000000 */
[----:B------:R-:W-:Y:S01]  /*04c0*/  @!UP2 ULDC UR11, c[0x0][0xc] ;  /* 0x00000300000baab9 */ /* 0x000fe20000000800 */
[----:B-----5:R-:W-:Y:S01]  /*04d0*/  ISETP.NE.OR P0, PT, R0, RZ, !P0 ;  /* 0x000000ff0000720c */ /* 0x020fe20004705670 */
[----:B-1----:R-:W-:Y:S02]  /*04e0*/  @UP2 UMOV UR7, UR17 ;  /* 0x0000001100072c82 */ /* 0x002fe40008000000 */
[----:B------:R-:W-:Y:S01]  /*04f0*/  @UP2 UMOV UR8, UR7 ;  /* 0x0000000700082c82 */ /* 0x000fe20008000000 */
[----:B------:R-:W-:Y:S01]  /*0500*/  @!UP2 UMOV UR7, UR17 ;  /* 0x000000110007ac82 */ /* 0x000fe20008000000 */
[----:B0-----:R-:W-:-:S08]  /*0510*/  @UP2 UIMAD.WIDE.U32 UR14, UR4, UR14, UR8 ;  /* 0x0000000e040e22a5 */ /* 0x001fd0000f8e0008 */
[----:B------:R-:W-:Y:S01]  /*0520*/  VOTEU.ALL UP0, P0 ;  /* 0x00000000003f7886 */ /* 0x000fe20000000000 */
[----:B------:R-:W-:Y:S01]  /*0530*/  VOTEU.ALL UP1, P0 ;  /* 0x00000000003f7886 */ /* 0x000fe20000020000 */
[----:B------:R-:W-:-:S03]  /*0540*/  IMAD.U32 R2, RZ, RZ, UR14 ;  /* 0x0000000eff027e24 */ /* 0x000fc6000f8e00ff */
[----:B------:R-:W0:Y:S01]  /*0550*/  @!UP0 S2UR UR6, SR_CgaCtaId ;  /* 0x00000000000689c3 */ /* 0x000e220000008800 */
[----:B------:R-:W-:Y:S01]  /*0560*/  @!UP0 UMOV UR5, 0x400 ;  /* 0x0000040000058882 */ /* 0x000fe20000000000 */
[----:B------:R-:W-:-:S04]  /*0570*/  @!UP0 UIADD3 UR12, -UR12, 0x100000, URZ ;  /* 0x001000000c0c8890 */ /* 0x000fc8000fffe13f */
[----:B------:R-:W-:Y:S02]  /*0580*/  @!UP0 USHF.L.U32 UR13, UR12, 0xb, URZ ;  /* 0x0000000b0c0d8899 */ /* 0x000fe4000800063f */
[----:B------:R-:W-:Y:S01]  /*0590*/  @!UP0 USHF.L.U32 UR12, UR12, 0x1, URZ ;  /* 0x000000010c0c8899 */ /* 0x000fe2000800063f */
[----:B------:R-:W-:Y:S01]  /*05a0*/  IMAD.U32 R3, RZ, RZ, UR15 ;  /* 0x0000000fff037e24 */ /* 0x000fe2000f8e00ff */
[----:B0-----:R-:W-:Y:S01]  /*05b0*/  @!UP0 ULEA UR16, UR6, UR5, 0x18 ;  /* 0x0000000506108291 */ /* 0x001fe2000f8ec03f */
[----:B------:R-:W-:Y:S01]  /*05c0*/  VOTEU.ALL UP0, P0 ;  /* 0x00000000003f7886 */ /* 0x000fe20000000000 */
[----:B------:R-:W-:Y:S01]  /*05d0*/  PLOP3.LUT P0, PT, PT, PT, UP2, 0x80, 0x0 ;  /* 0x000000000000781c */ /* 0x000fe20003f0f028 */
[----:B------:R-:W-:Y:S01]  /*05e0*/  UMOV UR5, URZ ;  /* 0x0000003f00057c82 */ /* 0x000fe20008000000 */
[----:B------:R-:W-:Y:S01]  /*05f0*/  @UP2 UMOV UR6, URZ ;  /* 0x0000003f00062c82 */ /* 0x000fe20008000000 */
[----:B------:R-:W-:Y:S02]  /*0600*/  @!UP2 UIMAD.WIDE.U32 UR8, UR11, UR7, UR4 ;  /* 0x000000070b08a2a5 */ /* 0x000fe4000f8e0004 */
[----:B------:R-:W-:-:S04]  /*0610*/  @UP2 UIADD3 UR6, UR15, UR6, URZ ;  /* 0x000000060f062290 */ /* 0x000fc8000fffe03f */
[----:B------:R-:W-:Y:S01]  /*0620*/  IMAD.U32 R5, RZ, RZ, UR9 ;  /* 0x00000009ff057e24 */ /* 0x000fe2000f8e00ff */
[----:B------:R-:W0:Y:S02]  /*0630*/  FENCE.VIEW.ASYNC.S ;  /* 0x00000000000073c6 */ /* 0x000e240000000000 */
[----:B0-----:R0:W2:Y:S01]  /*0640*/  @!UP0 SYNCS.EXCH.64 URZ, [UR16+0x60], UR12 ;  /* 0x0000600c103f85b2 */ /* 0x0010a20008000100 */
[----:B------:R-:W-:Y:S01]  /*0650*/  @P2 IMAD.U32 R6, RZ, RZ, UR6 ;  /* 0x00000006ff062e24 */ /* 0x000fe2000f8e00ff */
[----:B------:R-:W-:Y:S01]  /*0660*/  MOV R4, UR8 ;  /* 0x0000000800047c02 */ /* 0x000fe20008000f00 */
[----:B------:R-:W-:Y:S02]  /*0670*/  @P0 IMAD.MOV.U32 R7, RZ, RZ, R2 ;  /* 0x000000ffff070224 */ /* 0x000fe400078e0002 */
[----:B------:R-:W-:Y:S02]  /*0680*/  IMAD.U32 R2, RZ, RZ, UR8 ;  /* 0x00000008ff027e24 */ /* 0x000fe4000f8e00ff */
[----:B------:R-:W-:-:S02]  /*0690*/  @!P4 IMAD.MOV.U32 R6, RZ, RZ, R5 ;  /* 0x000000ffff06c224 */ /* 0x000fc400078e0005 */
[----:B------:R-:W-:Y:S02]  /*06a0*/  @!P3 IMAD.MOV.U32 R7, RZ, RZ, R2 ;  /* 0x000000ffff07b224 */ /* 0x000fe400078e0002 */
[----:B------:R-:W-:Y:S01]  /*06b0*/  IMAD.U32 R3, RZ, RZ, UR9 ;  /* 0x00000009ff037e24 */ /* 0x000fe2000f8e00ff */
[----:B------:R0:W-:Y:S04]  /*06c0*/  STL [R1+0x200], R6 ;  /* 0x0002000601007387 */ /* 0x0001e80000100800 */
[----:B------:R0:W-:Y:S01]  /*06d0*/  STL [R1+0x204], R7 ;  /* 0x0002040701007387 */ /* 0x0001e20000100800 */
[----:B------:R0:W2:Y:S01]  /*06e0*/  @!UP1 SYNCS.EXCH.64 URZ, [UR16+0x68], UR12 ;  /* 0x0000680c103f95b2 */ /* 0x0000a20008000100 */
[----:B------:R-:W-:Y:S01]  /*06f0*/  NOP ;  /* 0x0000000000007918 */ /* 0x000fe20000000000 */
[----:B--234-:R-:W-:Y:S06]  /*0700*/  BAR.SYNC.DEFER_BLOCKING 0x0 ;  /* 0x0000000000007b1d */ /* 0x01cfec0000010000 */
[----:B------:R-:W-:Y:S05]  /*0710*/  @!P1 BRA `(.L_x_3) ;  /* 0x0000015400d49947 */ /* 0x000fea0003800000 */
[----:B------:R-:W-:-:S06]  /*0720*/  UISETP.GT.U32.AND UP0, UPT, UR18, 0x1, UPT ;  /* 0x000000011200788c */ /* 0x000fcc000bf04070 */
[----:B------:R-:W-:-:S13]  /*0730*/  PLOP3.LUT P0, PT, PT, PT, UP0, 0x80, 0x0 ;  /* 0x000000000000781c */ /* 0x000fda0003f0f008 */
[----:B0-----:R-:W-:Y:S05]  /*0740*/  @P0 EXIT ;  /* 0x000000000000094d */ /* 0x001fea0003800000 */
[----:B------:R-:W-:Y:S01]  /*0750*/  ULDC.64 UR8, c[0x0][0x650] ;  /* 0x0001940000087ab9 */ /* 0x000fe20000000a00 */
[----:B------:R-:W-:Y:S01]  /*0760*/  UMOV UR41, 0xffffffff ;  /* 0xffffffff00297882 */ /* 0x000fe20000000000 */
[----:B------:R-:W-:Y:S01]  /*0770*/  ISETP.GE.U32.AND P0, PT, R7, UR8, PT ;  /* 0x0000000807007c0c */ /* 0x000fe2000bf06070 */
[----:B------:R-:W-:Y:S01]  /*0780*/  UMOV UR42, 0xffffffff ;  /* 0xffffffff002a7882 */ /* 0x000fe20000000000 */
[----:B------:R-:W-:Y:S01]  /*0790*/  UMOV UR43, 0xffffffff ;  /* 0xffffffff002b7882 */ /* 0x000fe20000000000 */
[----:B------:R-:W-:Y:S02]  /*07a0*/  PRMT R0, RZ, 0x7610, R0 ;  /* 0x00007610ff007816 */ /* 0x000fe40000000000 */
[----:B------:R-:W-:-:S13]  /*07b0*/  ISETP.GE.U32.AND.EX P0, PT, R6, UR9, PT, P0 ;  /* 0x0000000906007c0c */ /* 0x000fda000bf06100 */
[----:B------:R-:W-:Y:S05]  /*07c0*/  @P0 BRA `(.L_x_4) ;  /* 0x0000000400800947 */ /* 0x000fea0003800000 */
[----:B------:R-:W-:Y:S01]  /*07d0*/  I2FP.F32.U32 R0, UR4 ;  /* 0x0000000400007c45 */ /* 0x000fe20008201000 */
[----:B------:R-:W-:Y:S01]  /*07e0*/  ULDC.64 UR16, c[0x0][0x628] ;  /* 0x00018a0000107ab9 */ /* 0x000fe20000000a00 */
[----:B------:R-:W-:Y:S01]  /*07f0*/  ULDC UR6, c[0x0][0x150] ;  /* 0x0000540000067ab9 */ /* 0x000fe20000000800 */
[----:B------:R-:W-:Y:S01]  /*0800*/  ISETP.NE.U32.AND P0, PT, RZ, UR16, PT ;  /* 0x00000010ff007c0c */ /* 0x000fe2000bf05070 */
[----:B------:R-:W-:Y:S01]  /*0810*/  ULDC UR15, c[0x0][0x630] ;  /* 0x00018c00000f7ab9 */ /* 0x000fe20000000800 */
[----:B------:R-:W-:Y:S01]  /*0820*/  FMUL R0, R0, UR6 ;  /* 0x0000000600007c20 */ /* 0x000fe20008400000 */
[----:B------:R-:W-:Y:S01]  /*0830*/  R2UR UR18, R7 ;  /* 0x00000000071272ca */ /* 0x000fe200000e0000 */
[----:B------:R-:W-:Y:S01]  /*0840*/  ULDC UR20, c[0x0][0x154] ;  /* 0x0000550000147ab9 */ /* 0x000fe20000000800 */
[----:B------:R-:W-:Y:S01]  /*0850*/  ISETP.NE.AND.EX P0, PT, RZ, UR17, PT, P0 ;  /* 0x00000011ff007c0c */ /* 0x000fe2000bf05300 */
[----:B------:R0:W1:Y:S01]  /*0860*/  F2I.U32.TRUNC.NTZ R2, R0 ;  /* 0x0000000000027305 */ /* 0x000062000020f000 */
[----:B------:R-:W-:-:S02]  /*0870*/  R2UR UR19, R6 ;  /* 0x00000000061372ca */ /* 0x000fc400000e0000 */
[----:B------:R-:W-:Y:S02]  /*0880*/  R2UR UR8, R7 ;  /* 0x00000000070872ca */ /* 0x000fe400000e0000 */
[----:B------:R-:W-:-:S07]  /*0890*/  R2UR UR9, R6 ;  /* 0x00000000060972ca */ /* 0x000fce00000e0000 */
[----:B0-----:R-:W-:Y:S08]  /*08a0*/  @!P0 BRA `(.L_x_5) ;  /* 0x0000000000308947 */ /* 0x001ff00003800000 */
[----:B------:R-:W-:Y:S01]  /*08b0*/  R2UR UR8, R7 ;  /* 0x00000000070872ca */ /* 0x000fe200000e0000 */
[----:B------:R-:W-:Y:S01]  /*08c0*/  ULDC UR6, c[0x0][0x634] ;  /* 0x00018d0000067ab9 */ /* 0x000fe20000000800 */
[----:B------:R-:W-:-:S11]  /*08d0*/  R2UR UR14, R6 ;  /* 0x00000000060e72ca */ /* 0x000fd600000e0000 */
[----:B------:R-:W-:-:S04]  /*08e0*/  UIADD3 UR6, UP0, UR8, UR6, URZ ;  /* 0x0000000608067290 */ /* 0x000fc8000ff1e03f */
[----:B------:R-:W-:-:S04]  /*08f0*/  UIADD3.X UR14, URZ, UR14, URZ, UP0, !UPT ;  /* 0x0000000e3f0e7290 */ /* 0x000fc800087fe43f */
[----:B------:R-:W-:-:S04]  /*0900*/  UIMAD.WIDE.U32 UR8, UR14, UR16, URZ ;  /* 0x000000100e0872a5 */ /* 0x000fc8000f8e003f */
[----:B------:R-:W-:Y:S02]  /*0910*/  UIMAD.WIDE.U32 UR10, UP0, UR6, UR17, UR8 ;  /* 0x00000011060a72a5 */ /* 0x000fe4000f800008 */
[----:B------:R-:W-:Y:S02]  /*0920*/  UIMAD.WIDE.U32 UR8, UR6, UR16, URZ ;  /* 0x00000010060872a5 */ /* 0x000fe4000f8e003f */
[----:B------:R-:W-:Y:S02]  /*0930*/  UIADD3.X UR13, URZ, URZ, URZ, UP0, !UPT ;  /* 0x0000003f3f0d7290 */ /* 0x000fe400087fe43f */
[----:B------:R-:W-:Y:S01]  /*0940*/  UIADD3 URZ, UP0, UR9, UR10, URZ ;  /* 0x0000000a093f7290 */ /* 0x000fe2000ff1e03f */
[----:B------:R-:W-:-:S03]  /*0950*/  UMOV UR12, UR11 ;  /* 0x0000000b000c7c82 */ /* 0x000fc60008000000 */
[----:B------:R-:W-:-:S12]  /*0960*/  UIMAD.WIDE.U32.X UR8, UR14, UR17, UR12, UP0 ;  /* 0x000000110e0872a5 */ /* 0x000fd800080e040c */
.L_x_5:
[----:B------:R-:W-:Y:S01]  /*0970*/  USHF.R.U64 UR43, UR8, UR15, UR9 ;  /* 0x0000000f082b7299 */ /* 0x000fe20008001209 */
[----:B------:R-:W-:Y:S01]  /*0980*/  I2FP.F32.U32 R0, UR7 ;  /* 0x0000000700007c45 */ /* 0x000fe20008201000 */
[----:B------:R-:W-:Y:S01]  /*0990*/  USHF.R.U32.HI UR5, URZ, UR15, UR9 ;  /* 0x0000000f3f057299 */ /* 0x000fe20008011609 */
[----:B-1----:R-:W-:Y:S01]  /*09a0*/  R2UR UR12, R2 ;  /* 0x00000000020c72ca */ /* 0x002fe200000e0000 */
[----:B------:R-:W-:Y:S02]  /*09b0*/  UIADD3 UR6, UP0, URZ, -UR43, URZ ;  /* 0x8000002b3f067290 */ /* 0x000fe4000ff1e03f */
[----:B------:R-:W-:Y:S01]  /*09c0*/  FMUL R0, R0, UR20 ;  /* 0x0000001400007c20 */ /* 0x000fe20008400000 */
[----:B------:R-:W-:Y:S01]  /*09d0*/  ULDC.64 UR8, c[0x0][0x620] ;  /* 0x0001880000087ab9 */ /* 0x000fe20000000a00 */
[----:B------:R-:W-:Y:S01]  /*09e0*/  UIADD3.X UR5, URZ, ~UR5, URZ, UP0, !UPT ;  /* 0x800000053f057290 */ /* 0x000fe200087fe43f */
[----:B------:R-:W-:Y:S01]  /*09f0*/  UMOV UR10, UR18 ;  /* 0x00000012000a7c82 */ /* 0x000fe20008000000 */
[----:B------:R-:W-:-:S02]  /*0a00*/  UMOV UR11, UR19 ;  /* 0x00000013000b7c82 */ /* 0x000fc40008000000 */
[----:B------:R-:W-:Y:S01]  /*0a10*/  UIMAD UR5, UR5, UR8, URZ ;  /* 0x00000008050572a4 */ /* 0x000fe2000f8e023f */
[----:B------:R-:W0:Y:S01]  /*0a20*/  F2I.U32.TRUNC.NTZ R0, R0 ;  /* 0x0000000000007305 */ /* 0x000e22000020f000 */
[----:B------:R-:W-:Y:S02]  /*0a30*/  UIMAD.WIDE.U32 UR10, UR6, UR8, UR10 ;  /* 0x00000008060a72a5 */ /* 0x000fe4000f8e000a */
[----:B------:R-:W-:Y:S01]  /*0a40*/  UIMAD UR6, UR6, UR9, UR5 ;  /* 0x00000009060672a4 */ /* 0x000fe2000f8e0205 */
[----:B------:R-:W-:Y:S01]  /*0a50*/  ULDC UR21, c[0x0][0x658] ;  /* 0x0001960000157ab9 */ /* 0x000fe20000000800 */
[----:B------:R-:W-:Y:S02]  /*0a60*/  UMOV UR19, 0xffffffff ;  /* 0xffffffff00137882 */ /* 0x000fe40000000000 */
[----:B------:R-:W-:Y:S01]  /*0a70*/  UIADD3 UR6, UR11, UR6, URZ ;  /* 0x000000060b067290 */ /* 0x000fe2000fffe03f */
[----:B------:R-:W-:Y:S01]  /*0a80*/  ULDC UR15, c[0x0][0x618] ;  /* 0x00018600000f7ab9 */ /* 0x000fe20000000800 */
[----:B------:R-:W-:Y:S01]  /*0a90*/  ULDC.64 UR8, c[0x0][0x640] ;  /* 0x0001900000087ab9 */ /* 0x000fe20000000a00 */
[----:B------:R-:W-:Y:S01]  /*0aa0*/  USHF.L.U32 UR11, UR19, UR21, URZ ;  /* 0x00000015130b7299 */ /* 0x000fe2000800063f */
[----:B------:R-:W-:Y:S01]  /*0ab0*/  ISETP.NE.U32.AND P0, PT, RZ, UR8, PT ;  /* 0x00000008ff007c0c */ /* 0x000fe2000bf05070 */
[----:B------:R-:W-:-:S02]  /*0ac0*/  USHF.R.U64 UR19, UR10, UR15, UR6 ;  /* 0x0000000f0a137299 */ /* 0x000fc40008001206 */
[----:B------:R-:W-:Y:S01]  /*0ad0*/  USHF.R.U32.HI UR10, URZ, UR15, UR6 ;  /* 0x0000000f3f0a7299 */ /* 0x000fe20008011606 */
[----:B0-----:R-:W-:Y:S01]  /*0ae0*/  R2UR UR14, R0 ;  /* 0x00000000000e72ca */ /* 0x001fe200000e0000 */
[----:B------:R-:W-:Y:S01]  /*0af0*/  ULDC UR17, c[0x0][0x608] ;  /* 0x0001820000117ab9 */ /* 0x000fe20000000800 */
[----:B------:R-:W-:Y:S01]  /*0b00*/  ISETP.NE.AND.EX P0, PT, RZ, UR9, PT, P0 ;  /* 0x00000009ff007c0c */ /* 0x000fe2000bf05300 */
[----:B------:R-:W-:Y:S02]  /*0b10*/  USHF.R.U64 UR23, UR19, UR17, UR10 ;  /* 0x0000001113177299 */ /* 0x000fe4000800120a */
[----:B------:R-:W-:Y:S01]  /*0b20*/  USHF.R.U32.HI UR10, URZ, UR17, UR10 ;  /* 0x000000113f0a7299 */ /* 0x000fe2000801160a */
[----:B------:R-:W-:Y:S01]  /*0b30*/  UMOV UR16, 0x1 ;  /* 0x0000000100107882 */ /* 0x000fe20000000000 */
[----:B------:R-:W-:Y:S02]  /*0b40*/  UIADD3 UR12, -UR12, URZ, URZ ;  /* 0x0000003f0c0c7290 */ /* 0x000fe4000fffe13f */
[----:B------:R-:W-:-:S02]  /*0b50*/  USHF.R.U64 UR24, UR23, UR21, UR10 ;  /* 0x0000001517187299 */ /* 0x000fc4000800120a */
[----:B------:R-:W-:Y:S01]  /*0b60*/  USHF.L.U32 UR6, UR16, UR21, URZ ;  /* 0x0000001510067299 */ /* 0x000fe2000800063f */
[----:B------:R-:W-:Y:S01]  /*0b70*/  ULDC UR13, c[0x0][0x144] ;  /* 0x00005100000d7ab9 */ /* 0x000fe20000000800 */
[----:B------:R-:W-:Y:S01]  /*0b80*/  ULDC UR5, c[0x0][0x600] ;  /* 0x0001800000057ab9 */ /* 0x000fe20000000800 */
[----:B------:R-:W-:Y:S02]  /*0b90*/  ULOP3.LUT UR16, URZ, UR11, URZ, 0x33, !UPT ;  /* 0x0000000b3f107292 */ /* 0x000fe4000f8e333f */
[----:B------:R-:W-:Y:S02]  /*0ba0*/  USHF.R.U32.HI UR11, URZ, UR21, UR10 ;  /* 0x000000153f0b7299 */ /* 0x000fe4000801160a */
[----:B------:R-:W-:Y:S02]  /*0bb0*/  UIADD3 UR18, UR5, -0x1, URZ ;  /* 0xffffffff05127890 */ /* 0x000fe4000fffe03f */
[----:B------:R-:W-:Y:S02]  /*0bc0*/  UIADD3 UR20, -UR14, URZ, URZ ;  /* 0x0000003f0e147290 */ /* 0x000fe4000fffe13f */
[----:B------:R-:W-:Y:S01]  /*0bd0*/  UIMAD UR4, UR13, UR12, UR4 ;  /* 0x0000000c0d0472a4 */ /* 0x000fe2000f8e0204 */
[----:B------:R-:W-:Y:S01]  /*0be0*/  ULDC UR25, c[0x0][0x148] ;  /* 0x0000520000197ab9 */ /* 0x000fe20000000800 */
[----:B------:R-:W-:Y:S01]  /*0bf0*/  ULDC UR21, c[0x0][0x648] ;  /* 0x0001920000157ab9 */ /* 0x000fe20000000800 */
[----:B------:R-:W-:Y:S01]  /*0c00*/  ULDC UR22, c[0x0][0x638] ;  /* 0x00018e0000167ab9 */ /* 0x000fe20000000800 */
[----:B------:R-:W-:Y:S01]  /*0c10*/  UMOV UR10, UR24 ;  /* 0x00000018000a7c82 */ /* 0x000fe20008000000 */
[----:B------:R-:W-:Y:S07]  /*0c20*/  @!P0 BRA `(.L_x_6) ;  /* 0x0000000000308947 */ /* 0x000fee0003800000 */
[----:B------:R-:W-:Y:S02]  /*0c30*/  ULDC UR14, c[0x0][0x64c] ;  /* 0x00019300000e7ab9 */ /* 0x000fe40000000800 */
        /* <DEDUP_REMOVED lines=8> */
[----:B------:R-:W-:-:S07]  /*0cc0*/  UIMAD.WIDE.U32.X UR8, UR17, UR9, UR14, UP0 ;  /* 0x00000009110872a5 */ /* 0x000fce00080e040e */
[----:B------:R-:W-:Y:S01]  /*0cd0*/  UMOV UR10, UR8 ;  /* 0x00000008000a7c82 */ /* 0x000fe20008000000 */
[----:B------:R-:W-:-:S05]  /*0ce0*/  UMOV UR11, UR9 ;  /* 0x00000009000b7c82 */ /* 0x000fca0008000000 */
.L_x_6:
[----:B------:R-:W-:Y:S01]  /*0cf0*/  UISETP.NE.AND UP0, UPT, UR45, URZ, UPT ;  /* 0x0000003f2d00728c */ /* 0x000fe2000bf05270 */
[----:B------:R-:W-:Y:S01]  /*0d00*/  IMAD.MOV.U32 R0, RZ, RZ, 0x1 ;  /* 0x00000001ff007424 */ /* 0x000fe200078e00ff */
[----:B------:R-:W-:Y:S02]  /*0d10*/  USHF.R.U64 UR8, UR10, UR21, UR11 ;  /* 0x000000150a087299 */ /* 0x000fe4000800120b */
[----:B------:R-:W-:Y:S02]  /*0d20*/  ULOP3.LUT UR16, UR23, UR16, URZ, 0xc0, !UPT ;  /* 0x0000001017107292 */ /* 0x000fe4000f8ec03f */
[----:B------:R-:W-:Y:S02]  /*0d30*/  ULOP3.LUT UR18, UR19, UR18, URZ, 0xc0, !UPT ;  /* 0x0000001213127292 */ /* 0x000fe4000f8ec03f */
[----:B------:R-:W-:-:S03]  /*0d40*/  UIMAD UR16, UR6, UR8, UR16 ;  /* 0x00000008061072a4 */ /* 0x000fc6000f8e0210 */
[----:B------:R-:W-:Y:S02]  /*0d50*/  @UP0 UIMAD UR4, UR25, UR20, UR7 ;  /* 0x00000014190402a4 */ /* 0x000fe4000f8e0207 */
[----:B------:R-:W-:-:S04]  /*0d60*/  UIADD3 UR7, -UR8, URZ, URZ ;  /* 0x0000003f08077290 */ /* 0x000fc8000fffe13f */
[----:B------:R-:W-:-:S03]  /*0d70*/  UIMAD UR6, UR7, UR22, UR24 ;  /* 0x00000016070672a4 */ /* 0x000fc6000f8e0218 */
[----:B------:R-:W-:Y:S01]  /*0d80*/  ULDC UR7, c[0x0][0x610] ;  /* 0x0001840000077ab9 */ /* 0x000fe20000000800 */
[----:B------:R-:W-:Y:S02]  /*0d90*/  UIMAD UR6, UR6, UR5, UR18 ;  /* 0x00000005060672a4 */ /* 0x000fe4000f8e0212 */
[----:B------:R-:W-:-:S04]  /*0da0*/  UIMAD UR4, UR16, UR7, UR4 ;  /* 0x00000007100472a4 */ /* 0x000fc8000f8e0204 */
[----:B------:R-:W-:Y:S02]  /*0db0*/  USEL UR42, UR6, UR4, !UP0 ;  /* 0x00000004062a7287 */ /* 0x000fe4000c000000 */
[----:B------:R-:W-:-:S12]  /*0dc0*/  USEL UR41, UR4, UR6, !UP0 ;  /* 0x0000000604297287 */ /* 0x000fd8000c000000 */
.L_x_4:
[----:B------:R-:W-:-:S08]  /*0dd0*/  NOP ;  /* 0x0000000000007918 */ /* 0x000fd00000000000 */
[----:B------:R-:W0:Y:S02]  /*0de0*/  USETMAXREG.TRY_ALLOC.CTAPOOL UP0, 0xf0 ;  /* 0x000000f0000079c8 */ /* 0x000e240008000600 */
[----:B0-----:R-:W-:-:S13]  /*0df0*/  PLOP3.LUT P0, PT, PT, PT, UP0, 0x80, 0x0 ;  /* 0x000000000000781c */ /* 0x001fda0003f0f008 */
[----:B------:R-:W-:Y:S05]  /*0e00*/  @!P0 BRA `(.L_x_4) ;  /* 0xfffffffc00f08947 */ /* 0x000fea000383ffff */
[----:B------:R-:W-:Y:S01]  /*0e10*/  ULDC.64 UR4, c[0x0][0x598] ;  /* 0x0001660000047ab9 */ /* 0x000fe20000000a00 */
[----:B------:R-:W-:Y:S01]  /*0e20*/  ULDC.64 UR36, c[0x0][0x208] ;  /* 0x0000820000247ab9 */ /* 0x000fe20000000a00 */
[----:B------:R-:W-:-:S04]  /*0e30*/  ISETP.NE.U32.AND P0, PT, RZ, UR4, PT ;  /* 0x00000004ff007c0c */ /* 0x000fc8000bf05070 */
[----:B------:R-:W-:-:S13]  /*0e40*/  ISETP.NE.AND.EX P0, PT, RZ, UR5, PT, P0 ;  /* 0x00000005ff007c0c */ /* 0x000fda000bf05300 */
[----:B------:R-:W-:Y:S05]  /*0e50*/  @!P0 BRA `(.L_x_7) ;  /* 0x00000000001c8947 */ /* 0x000fea0003800000 */
[----:B------:R-:W0:Y:S02]  /*0e60*/  LDC.64 R2, c[0x0][0x598] ;  /* 0x00016600ff027b82 */ /* 0x000e240000000a00 */
[----:B0-----:R-:W2:Y:S02]  /*0e70*/  LDG.E.64 R2, desc[UR36][R2.64] ;  /* 0x0000002402027981 */ /* 0x001ea4000c1e1b00 */
[----:B--2---:R-:W-:-:S04]  /*0e80*/  ISETP.NE.U32.AND P0, PT, R2, RZ, PT ;  /* 0x000000ff0200720c */ /* 0x004fc80003f05070 */
[----:B------:R-:W-:-:S13]  /*0e90*/  ISETP.NE.AND.EX P0, PT, R3, RZ, PT, P0 ;  /* 0x000000ff0300720c */ /* 0x000fda0003f05300 */
[----:B------:R-:W-:Y:S05]  /*0ea0*/  @!P0 BRA `(.L_x_7) ;  /* 0x0000000000088947 */ /* 0x000fea0003800000 */
[----:B------:R0:W5:Y:S01]  /*0eb0*/  LD.E R2, desc[UR36][R2.64] ;  /* 0x0000002402027980 */ /* 0x000162000c101900 */
[----:B------:R-:W-:Y:S05]  /*0ec0*/  BRA `(.L_x_8) ;  /* 0x0000000000247947 */ /* 0x000fea0003800000 */
.L_x_7:
[----:B------:R-:W-:Y:S02]  /*0ed0*/  ULDC.64 UR4, c[0x0][0x588] ;  /* 0x0001620000047ab9 */ /* 0x000fe40000000a00 */
[----:B------:R-:W-:-:S04]  /*0ee0*/  ISETP.NE.U32.AND P0, PT, RZ, UR4, PT ;  /* 0x00000004ff007c0c */ /* 0x000fc8000bf05070 */
[----:B------:R-:W-:-:S13]  /*0ef0*/  ISETP.NE.AND.EX P0, PT, RZ, UR5, PT, P0 ;  /* 0x00000005ff007c0c */ /* 0x000fda000bf05300 */
[----:B------:R-:W-:Y:S05]  /*0f00*/  @!P0 BRA `(.L_x_9) ;  /* 0x00000000000c8947 */ /* 0x000fea0003800000 */
[----:B------:R-:W0:Y:S02]  /*0f10*/  LDC.64 R2, c[0x0][0x588] ;  /* 0x00016200ff027b82 */ /* 0x000e240000000a00 */
[----:B0-----:R1:W5:Y:S01]  /*0f20*/  LDG.E R2, desc[UR36][R2.64] ;  /* 0x0000002402027981 */ /* 0x001362000c1e1900 */
[----:B------:R-:W-:Y:S05]  /*0f30*/  BRA `(.L_x_8) ;  /* 0x0000000000087947 */ /* 0x000fea0003800000 */
.L_x_9:
[----:B------:R-:W-:Y:S02]  /*0f40*/  ULDC UR4, c[0x0][0x580] ;  /* 0x0001600000047ab9 */ /* 0x000fe40000000800 */
[----:B------:R-:W-:-:S07]  /*0f50*/  IMAD.U32 R2, RZ, RZ, UR4 ;  /* 0x00000004ff027e24 */ /* 0x000fce000f8e00ff */
.L_x_8:
[----:B------:R-:W-:Y:S02]  /*0f60*/  ULDC.64 UR4, c[0x0][0x5a0] ;  /* 0x0001680000047ab9 */ /* 0x000fe40000000a00 */
[----:B------:R-:W-:-:S04]  /*0f70*/  ISETP.NE.U32.AND P0, PT, RZ, UR4, PT ;  /* 0x00000004ff007c0c */ /* 0x000fc8000bf05070 */
[----:B------:R-:W-:-:S13]  /*0f80*/  ISETP.NE.AND.EX P0, PT, RZ, UR5, PT, P0 ;  /* 0x00000005ff007c0c */ /* 0x000fda000bf05300 */
[----:B------:R-:W-:Y:S05]  /*0f90*/  @!P0 BRA `(.L_x_10) ;  /* 0x00000000001c8947 */ /* 0x000fea0003800000 */
[----:B------:R-:W2:Y:S02]  /*0fa0*/  LDC.64 R4, c[0x0][0x5a0] ;  /* 0x00016800ff047b82 */ /* 0x000ea40000000a00 */
[----:B--2---:R-:W2:Y:S02]  /*0fb0*/  LDG.E.64 R4, desc[UR36][R4.64] ;  /* 0x0000002404047981 */ /* 0x004ea4000c1e1b00 */
[----:B--2---:R-:W-:-:S04]  /*0fc0*/  ISETP.NE.U32.AND P0, PT, R4, RZ, PT ;  /* 0x000000ff0400720c */ /* 0x004fc80003f05070 */
[----:B------:R-:W-:-:S13]  /*0fd0*/  ISETP.NE.AND.EX P0, PT, R5, RZ, PT, P0 ;  /* 0x000000ff0500720c */ /* 0x000fda0003f05300 */
[----:B------:R-:W-:Y:S05]  /*0fe0*/  @!P0 BRA `(.L_x_10) ;  /* 0x0000000000088947 */ /* 0x000fea0003800000 */
[----:B------:R2:W5:Y:S01]  /*0ff0*/  LD.E R16, desc[UR36][R4.64] ;  /* 0x0000002404107980 */ /* 0x000562000c101900 */
[----:B------:R-:W-:Y:S05]  /*1000*/  BRA `(.L_x_11) ;  /* 0x0000000000247947 */ /* 0x000fea0003800000 */
.L_x_10:
[----:B------:R-:W-:Y:S02]  /*1010*/  ULDC.64 UR4, c[0x0][0x590] ;  /* 0x0001640000047ab9 */ /* 0x000fe40000000a00 */
[----:B------:R-:W-:-:S04]  /*1020*/  ISETP.NE.U32.AND P0, PT, RZ, UR4, PT ;  /* 0x00000004ff007c0c */ /* 0x000fc8000bf05070 */
[----:B------:R-:W-:-:S13]  /*1030*/  ISETP.NE.AND.EX P0, PT, RZ, UR5, PT, P0 ;  /* 0x00000005ff007c0c */ /* 0x000fda000bf05300 */
[----:B------:R-:W-:Y:S05]  /*1040*/  @!P0 BRA `(.L_x_12) ;  /* 0x00000000000c8947 */ /* 0x000fea0003800000 */
[----:B------:R-:W2:Y:S02]  /*1050*/  LDC.64 R16, c[0x0][0x590] ;  /* 0x00016400ff107b82 */ /* 0x000ea40000000a00 */
[----:B--2---:R3:W5:Y:S01]  /*1060*/  LDG.E R16, desc[UR36][R16.64] ;  /* 0x0000002410107981 */ /* 0x004762000c1e1900 */
[----:B------:R-:W-:Y:S05]  /*1070*/  BRA `(.L_x_11) ;  /* 0x0000000000087947 */ /* 0x000fea0003800000 */
.L_x_12:
[----:B------:R-:W-:Y:S02]  /*1080*/  ULDC UR4, c[0x0][0x584] ;  /* 0x0001610000047ab9 */ /* 0x000fe40000000800 */
[----:B------:R-:W-:-:S07]  /*1090*/  IMAD.U32 R16, RZ, RZ, UR4 ;  /* 0x00000004ff107e24 */ /* 0x000fce000f8e00ff */
.L_x_11:
[----:B------:R-:W-:-:S13]  /*10a0*/  LOP3.LUT P0, RZ, R0, 0xff, RZ, 0xc0, !PT ;  /* 0x000000ff00ff7812 */ /* 0x000fda000780c0ff */
[----:B------:R-:W-:Y:S05]  /*10b0*/  @!P0 EXIT ;  /* 0x000000000000894d */ /* 0x000fea0003800000 */
[----:B------:R-:W-:Y:S01]  /*10c0*/  ULDC UR4, c[0x0][0x28c] ;  /* 0x0000a30000047ab9 */ /* 0x000fe20000000800 */
[----:B------:R-:W-:Y:S01]  /*10d0*/  UMOV UR38, URZ ;  /* 0x0000003f00267c82 */ /* 0x000fe20008000000 */
[----:B------:R-:W-:Y:S01]  /*10e0*/  UIADD3 UR4, UR4, 0x1f, URZ ;  /* 0x0000001f04047890 */ /* 0x000fe2000fffe03f */
[----:B------:R-:W-:-:S03]  /*10f0*/  UMOV UR39, URZ ;  /* 0x0000003f00277c82 */ /* 0x000fc60008000000 */
[----:B------:R-:W-:-:S04]  /*1100*/  USHF.R.S32.HI UR5, URZ, 0x1f, UR4 ;  /* 0x0000001f3f057899 */ /* 0x000fc80008011404 */
[----:B------:R-:W-:-:S04]  /*1110*/  ULEA.HI UR5, UR5, UR4, URZ, 0x5 ;  /* 0x0000000405057291 */ /* 0x000fc8000f8f283f */
[----:B------:R-:W-:-:S12]  /*1120*/  USHF.R.S32.HI UR44, URZ, 0x5, UR5 ;  /* 0x000000053f2c7899 */ /* 0x000fd80008011405 */
.L_x_540:
[----:B------:R-:W4:Y:S01]  /*1130*/  S2R R0, SR_TID.X ;  /* 0x0000000000007919 */ /* 0x000f220000002100 */
[----:B0-----:R-:W0:Y:S01]  /*1140*/  S2UR UR6, SR_CgaCtaId ;  /* 0x00000000000679c3 */ /* 0x001e220000008800 */
[----:B------:R-:W-:Y:S02]  /*1150*/  UMOV UR46, 0x400 ;  /* 0x00000400002e7882 */ /* 0x000fe40000000000 */
[----:B0-----:R-:W-:Y:S01]  /*1160*/  ULEA UR46, UR6, UR46, 0x18 ;  /* 0x0000002e062e7291 */ /* 0x001fe2000f8ec03f */
[----:B----4-:R-:W-:-:S04]  /*1170*/  LOP3.LUT R0, R0, 0x80, RZ, 0xc0, !PT ;  /* 0x0000008000007812 */ /* 0x010fc800078ec0ff */
[----:B------:R-:W-:-:S06]  /*1180*/  SHF.R.U32.HI R0, RZ, 0x7, R0 ;  /* 0x00000007ff007819 */ /* 0x000fcc0000011600 */
[----:B------:R-:W0:Y:S02]  /*1190*/  SHFL.IDX PT, R0, R0, RZ, 0x1f ;  /* 0x00001fff00007589 */ /* 0x000e2400000e0000 */
[----:B0-----:R-:W-:-:S13]  /*11a0*/  R2UR UR4, R0 ;  /* 0x00000000000472ca */ /* 0x001fda00000e0000 */
[----:B------:R-:W-:-:S04]  /*11b0*/  ULEA.HI UR5, UR4, UR4, URZ, 0x1 ;  /* 0x0000000404057291 */ /* 0x000fc8000f8f083f */
[----:B------:R-:W-:-:S04]  /*11c0*/  ULOP3.LUT UR5, UR5, 0xffffe, URZ, 0xc0, !UPT ;  /* 0x000ffffe05057892 */ /* 0x000fc8000f8ec03f */
[----:B------:R-:W-:-:S03]  /*11d0*/  UIADD3 UR5, UR4, -UR5, URZ ;  /* 0x8000000504057290 */ /* 0x000fc6000fffe03f */
[----:B------:R-:W-:Y:S01]  /*11e0*/  ULDC UR4, c[0x0][0x28c] ;  /* 0x0000a30000047ab9 */ /* 0x000fe20000000800 */
[----:B------:R-:W-:Y:S01]  /*11f0*/  ULEA UR5, UR5, UR46, 0xc ;  /* 0x0000002e05057291 */ /* 0x000fe2000f8e603f */
[----:B------:R-:W-:-:S03]  /*1200*/  ISETP.LT.AND P0, PT, RZ, UR4, PT ;  /* 0x00000004ff007c0c */ /* 0x000fc6000bf01270 */
[----:B------:R-:W-:-:S04]  /*1210*/  UIADD3 UR5, UR5, 0x100, URZ ;  /* 0x0000010005057890 */ /* 0x000fc8000fffe03f */
[----:B------:R-:W-:-:S04]  /*1220*/  USHF.R.U32.HI UR5, URZ, 0x4, UR5 ;  /* 0x000000043f057899 */ /* 0x000fc80008011605 */
[----:B------:R-:W-:Y:S02]  /*1230*/  ULOP3.LUT UR47, UR5, 0x3fff, URZ, 0xc0, !UPT ;  /* 0x00003fff052f7892 */ /* 0x000fe4000f8ec03f */
[----:B-1-3--:R-:W-:Y:S10]  /*1240*/  @P0 BRA `(.L_x_13) ;  /* 0x0000000000400947 */ /* 0x00aff40003800000 */
[----:B------:R-:W-:Y:S01]  /*1250*/  MOV R0, 0x0 ;  /* 0x0000000000007802 */ /* 0x000fe20000000f00 */
[----:B------:R-:W-:Y:S01]  /*1260*/  ULDC.64 UR4, c[0x4][0x68] ;  /* 0x01001a0000047ab9 */ /* 0x000fe20000000a00 */
[----:B------:R-:W-:Y:S01]  /*1270*/  ULDC.64 UR6, c[0x4][0x8] ;  /* 0x0100020000067ab9 */ /* 0x000fe20000000a00 */
[----:B--2---:R-:W-:Y:S01]  /*1280*/  IMAD.U32 R4, RZ, RZ, UR4 ;  /* 0x00000004ff047e24 */ /* 0x004fe2000f8e00ff */
[----:B------:R0:W2:Y:S01]  /*1290*/  LDC.64 R14, c[0x4][R0] ;  /* 0x01000000000e7b82 */ /* 0x0000a20000000a00 */
[----:B------:R-:W-:Y:S01]  /*12a0*/  MOV R5, UR5 ;  /* 0x0000000500057c02 */ /* 0x000fe20008000f00 */
[----:B------:R-:W-:Y:S01]  /*12b0*/  ULDC.64 UR4, c[0x4][0x70] ;  /* 0x01001c0000047ab9 */ /* 0x000fe20000000a00 */
[----:B------:R-:W-:Y:S02]  /*12c0*/  IMAD.U32 R10, RZ, RZ, UR6 ;  /* 0x00000006ff0a7e24 */ /* 0x000fe4000f8e00ff */
[----:B------:R-:W-:Y:S02]  /*12d0*/  IMAD.U32 R6, RZ, RZ, UR4 ;  /* 0x00000004ff067e24 */ /* 0x000fe4000f8e00ff */
[----:B------:R-:W-:-:S02]  /*12e0*/  IMAD.U32 R7, RZ, RZ, UR5 ;  /* 0x00000005ff077e24 */ /* 0x000fc4000f8e00ff */
[----:B------:R-:W-:Y:S02]  /*12f0*/  IMAD.U32 R11, RZ, RZ, UR7 ;  /* 0x00000007ff0b7e24 */ /* 0x000fe4000f8e00ff */
[----:B------:R-:W-:Y:S02]  /*1300*/  IMAD.MOV.U32 R8, RZ, RZ, 0x1e1 ;  /* 0x000001e1ff087424 */ /* 0x000fe400078e00ff */
[----:B------:R-:W-:Y:S02]  /*1310*/  IMAD.MOV.U32 R12, RZ, RZ, 0x1 ;  /* 0x00000001ff0c7424 */ /* 0x000fe400078e00ff */
[----:B0-----:R-:W-:-:S07]  /*1320*/  IMAD.MOV.U32 R13, RZ, RZ, RZ ;  /* 0x000000ffff0d7224 */ /* 0x001fce00078e00ff */
[----:B------:R-:W-:-:S07]  /*1330*/  LEPC R20, `(.L_x_13) ;  /* 0x000000001014794e */ /* 0x000fce0000000000 */
[----:B-123-5:R-:W-:Y:S05]  /*1340*/  CALL.ABS.NOINC R14 ;  /* 0x000000000e007343 */ /* 0x02efea0003c00000 */
.L_x_13:
[----:B------:R-:W-:-:S06]  /*1350*/  ULOP3.LUT UR4, UR40, 0x1, URZ, 0xfc, !UPT ;  /* 0x0000000128047892 */ /* 0x000fcc000f8efc3f */
[----:B------:R-:W-:-:S04]  /*1360*/  MOV R0, UR4 ;  /* 0x0000000400007c02 */ /* 0x000fc80008000f00 */
[----:B------:R-:W-:-:S13]  /*1370*/  ISETP.NE.AND P0, PT, R0, 0x3, PT ;  /* 0x000000030000780c */ /* 0x000fda0003f05270 */
[----:B------:R-:W-:Y:S05]  /*1380*/  @!P0 BRA `(.L_x_14) ;  /* 0x0000000000048947 */ /* 0x000fea0003800000 */
[----:B------:R-:W-:Y:S01]  /*1390*/  BPT.TRAP 0x1 ;  /* 0x000000040000795c */ /* 0x000fe20000300000 */
.L_x_14:
[----:B-1----:R-:W-:Y:S02]  /*13a0*/  IMAD.U32 R3, RZ, RZ, UR39 ;  /* 0x00000027ff037e24 */ /* 0x002fe4000f8e00ff */
[----:B------:R-:W-:-:S03]  /*13b0*/  IMAD.U32 R0, RZ, RZ, UR38 ;  /* 0x00000026ff007e24 */ /* 0x000fc6000f8e00ff */
[----:B------:R-:W-:Y:S02]  /*13c0*/  LEA R3, R3, UR46, 0x3 ;  /* 0x0000002e03037c11 */ /* 0x000fe4000f8e18ff */
[----:B------:R-:W-:-:S04]  /*13d0*/  SHF.L.U32 R0, R0, 0x1f, RZ ;  /* 0x0000001f00007819 */ /* 0x000fc800000006ff */
[----:B------:R0:W1:Y:S01]  /*13e0*/  SYNCS.PHASECHK.TRANS64.TRYWAIT P1, [R3+URZ], R0 ;  /* 0x00000000030075a7 */ /* 0x000062000802017f */
[----:B------:R-:W-:Y:S05]  /*13f0*/  @!P0 BRA `(.L_x_15) ;  /* 0x0000000000048947 */ /* 0x000fea0003800000 */
[----:B------:R-:W-:Y:S01]  /*1400*/  BPT.TRAP 0x1 ;  /* 0x000000040000795c */ /* 0x000fe20000300000 */
.L_x_15:
[----:B-1----:R-:W-:Y:S05]  /*1410*/  @P1 BRA `(.L_x_16) ;  /* 0x0000000000081947 */ /* 0x002fea0003800000 */
[----:B------:R-:W1:Y:S02]  /*1420*/  SYNCS.PHASECHK.TRANS64.TRYWAIT P1, [R3+URZ], R0 ;  /* 0x00000000030075a7 */ /* 0x000e64000802017f */
[----:B-1----:R-:W-:Y:S05]  /*1430*/  @!P1 BRA `(.L_x_17) ;  /* 0x0000016000a49947 */ /* 0x002fea0003800000 */
.L_x_16:
[----:B------:R-:W-:-:S04]  /*1440*/  UISETP.LT.AND UP0, UPT, UR44, 0x1, UPT ;  /* 0x000000012c00788c */ /* 0x000fc8000bf01270 */
[----:B------:R-:W-:-:S04]  /*1450*/  USEL UR4, UR44, 0x1, UP0 ;  /* 0x000000012c047887 */ /* 0x000fc80008000000 */
[----:B------:R-:W-:-:S06]  /*1460*/  UIADD3 UR4, UR44, -UR4, URZ ;  /* 0x800000042c047290 */ /* 0x000fcc000fffe03f */
[----:B01----:R-:W-:Y:S02]  /*1470*/  IMAD.U32 R0, RZ, RZ, UR4 ;  /* 0x00000004ff007e24 */ /* 0x003fe4000f8e00ff */
[----:B------:R-:W-:Y:S01]  /*1480*/  IMAD.U32 R3, RZ, RZ, UR4 ;  /* 0x00000004ff037e24 */ /* 0x000fe2000f8e00ff */
[----:B------:R-:W-:Y:S05]  /*1490*/  WARPSYNC.ALL ;  /* 0x0000000000007948 */ /* 0x000fea0003800000 */
[----:B------:R-:W-:Y:S01]  /*14a0*/  ISETP.GE.AND P1, PT, R0, 0x1, PT ;  /* 0x000000010000780c */ /* 0x000fe20003f26270 */
[----:B------:R-:W-:Y:S01]  /*14b0*/  UIADD3 UR46, UR46, 0x14100, URZ ;  /* 0x000141002e2e7890 */ /* 0x000fe2000fffe03f */
[----:B------:R-:W-:Y:S01]  /*14c0*/  WARPGROUP.ARRIVE ;  /* 0x00000000000079c5 */ /* 0x000fe20000000000 */
[----:B------:R-:W-:-:S02]  /*14d0*/  ULOP3.LUT UR8, UR47, 0x10000, URZ, 0xfc, !UPT ;  /* 0x000100002f087892 */ /* 0x000fc4000f8efc3f */
[----:B------:R-:W-:Y:S02]  /*14e0*/  USHF.R.U32.HI UR46, URZ, 0x4, UR46 ;  /* 0x000000043f2e7899 */ /* 0x000fe4000801162e */
[----:B------:R-:W-:Y:S02]  /*14f0*/  ULEA UR10, UR39, UR8, 0xa ;  /* 0x00000008270a7291 */ /* 0x000fe4000f8e503f */
[----:B------:R-:W-:Y:S01]  /*1500*/  ULOP3.LUT UR9, UR46, 0x3fff, URZ, 0xc0, !UPT ;  /* 0x00003fff2e097892 */ /* 0x000fe2000f8ec03f */
[----:B------:R-:W-:Y:S01]  /*1510*/  UMOV UR5, 0x80000020 ;  /* 0x8000002000057882 */ /* 0x000fe20000000000 */
[----:B------:R-:W-:Y:S02]  /*1520*/  UMOV UR7, 0x80000020 ;  /* 0x8000002000077882 */ /* 0x000fe40000000000 */
[----:B------:R-:W-:Y:S01]  /*1530*/  ULOP3.LUT UR9, UR9, 0x10000, URZ, 0xfc, !UPT ;  /* 0x0001000009097892 */ /* 0x000fe2000f8efc3f */
[----:B------:R-:W-:-:S03]  /*1540*/  UMOV UR4, UR10 ;  /* 0x0000000a00047c82 */ /* 0x000fc60008000000 */
[----:B------:R-:W-:-:S07]  /*1550*/  ULEA UR11, UR39, UR9, 0xa ;  /* 0x00000009270b7291 */ /* 0x000fce000f8e503f */
[----:B------:R-:W-:Y:S02]  /*1560*/  UMOV UR6, UR11 ;  /* 0x0000000b00067c82 */ /* 0x000fe40008000000 */
[----:B------:R-:W-:Y:S01]  /*1570*/  HGMMA.64x256x16.F32.BF16 R24, gdesc[UR4], RZ, !UPT, gsb0 ;  /* 0x03e00000041879f0 */ /* 0x000fe2000c0018ff */
[----:B------:R-:W-:Y:S01]  /*1580*/  UIADD3 UR4, UR10, 0x200, URZ ;  /* 0x000002000a047890 */ /* 0x000fe2000fffe03f */
[----:B------:R-:W-:Y:S01]  /*1590*/  UMOV UR5, 0x80000020 ;  /* 0x8000002000057882 */ /* 0x000fe20000000000 */
[----:B------:R-:W-:Y:S02]  /*15a0*/  WARPGROUP.DEPBAR.LE gsb0, 0x0 ;  /* 0x00008000000079c5 */ /* 0x000fe40000010000 */
[----:B------:R-:W-:Y:S01]  /*15b0*/  STL.64 [R1], R24 ;  /* 0x0000001801007387 */ /* 0x000fe20000100a00 */
[----:B------:R-:W-:Y:S01]  /*15c0*/  IMAD.MOV.U32 R235, RZ, RZ, R49 ;  /* 0x000000ffffeb7224 */ /* 0x000fe200078e0031 */
[----:B------:R-:W-:Y:S01]  /*15d0*/  MOV R232, R52 ;  /* 0x0000003400e87202 */ /* 0x000fe20000000f00 */
[----:B------:R-:W-:Y:S01]  /*15e0*/  IMAD.MOV.U32 R234, RZ, RZ, R50 ;  /* 0x000000ffffea7224 */ /* 0x000fe200078e0032 */
[----:B------:R-:W-:Y:S01]  /*15f0*/  STL.64 [R1+0x8], R26 ;  /* 0x0000081a01007387 */ /* 0x000fe20000100a00 */
        /* <DEDUP_REMOVED lines=43> */
[----:B------:R-:W-:Y:S01]  /*18b0*/  MOV R6, R148 ;  /* 0x0000009400067202 */ /* 0x000fe20000000f00 */
[----:B------:R-:W-:Y:S01]  /*18c0*/  IMAD.MOV.U32 R161, RZ, RZ, R77 ;  /* 0x000000ffffa17224 */ /* 0x000fe200078e004d */
[----:B------:R0:W-:Y:S01]  /*18d0*/  STL [R1+0x60], R48 ;  /* 0x0000603001007387 */ /* 0x0001e20000100800 */
[----:B------:R-:W-:-:S02]  /*18e0*/  IMAD.MOV.U32 R162, RZ, RZ, R78 ;  /* 0x000000ffffa27224 */ /* 0x000fc400078e004e */
[----:B------:R-:W-:Y:S01]  /*18f0*/  IMAD.MOV.U32 R163, RZ, RZ, R79 ;  /* 0x000000ffffa37224 */ /* 0x000fe200078e004f */
[----:B------:R-:W-:Y:S01]  /*1900*/  STL [R1+0x2b8], R160 ;  /* 0x0002b8a001007387 */ /* 0x000fe20000100800 */
[----:B------:R-:W-:Y:S02]  /*1910*/  IMAD.MOV.U32 R164, RZ, RZ, R80 ;  /* 0x000000ffffa47224 */ /* 0x000fe400078e0050 */
[----:B------:R-:W-:Y:S02]  /*1920*/  IMAD.MOV.U32 R165, RZ, RZ, R81 ;  /* 0x000000ffffa57224 */ /* 0x000fe400078e0051 */
[----:B------:R-:W-:Y:S02]  /*1930*/  IMAD.MOV.U32 R166, RZ, RZ, R82 ;  /* 0x000000ffffa67224 */ /* 0x000fe400078e0052 */
[----:B------:R-:W-:Y:S02]  /*1940*/  IMAD.MOV.U32 R167, RZ, RZ, R83 ;  /* 0x000000ffffa77224 */ /* 0x000fe400078e0053 */
[----:B------:R-:W-:-:S02]  /*1950*/  IMAD.MOV.U32 R169, RZ, RZ, R85 ;  /* 0x000000ffffa97224 */ /* 0x000fc400078e0055 */
[----:B------:R-:W-:Y:S02]  /*1960*/  IMAD.MOV.U32 R170, RZ, RZ, R86 ;  /* 0x000000ffffaa7224 */ /* 0x000fe400078e0056 */
        /* <DEDUP_REMOVED lines=45> */
[----:B---3--:R-:W-:Y:S02]  /*1c40*/  IMAD.MOV.U32 R17, RZ, RZ, R138 ;  /* 0x000000ffff117224 */ /* 0x008fe400078e008a */
        /* <DEDUP_REMOVED lines=8> */
[----:B--2---:R-:W-:Y:S02]  /*1cd0*/  IMAD.MOV.U32 R5, RZ, RZ, R149 ;  /* 0x000000ffff057224 */ /* 0x004fe400078e0095 */
[----:B------:R-:W-:Y:S02]  /*1ce0*/  IMAD.MOV.U32 R4, RZ, RZ, R150 ;  /* 0x000000ffff047224 */ /* 0x000fe400078e0096 */
[----:B------:R-:W-:Y:S02]  /*1cf0*/  IMAD.MOV.U32 R0, RZ, RZ, R151 ;  /* 0x000000ffff007224 */ /* 0x000fe400078e0097 */
[----:B0-----:R-:W-:-:S06]  /*1d00*/  WARPGROUP.ARRIVE ;  /* 0x00000000000079c5 */ /* 0x001fcc0000000000 */
[----:B------:R-:W-:Y:S03]  /*1d10*/  HGMMA.64x256x16.F32.BF16 R24, gdesc[UR4], RZ, !UPT, gsb0 ;  /* 0x03e00000041879f0 */ /* 0x000fe6000c0018ff */
[----:B------:R-:W-:Y:S02]  /*1d20*/  WARPGROUP.DEPBAR.LE gsb0, 0x0 ;  /* 0x00008000000079c5 */ /* 0x000fe40000010000 */
[----:B------:R-:W-:Y:S04]  /*1d30*/  STL.64 [R1+0x2b0], R150 ;  /* 0x0002b09601007387 */ /* 0x000fe80000100a00 */
        /* <DEDUP_REMOVED lines=20> */
[----:B------:R0:W-:Y:S04]  /*1e80*/  STL.64 [R1+0x208], R108 ;  /* 0x0002086c01007387 */ /* 0x0001e80000100a00 */
[----:B0-----:R-:W2:Y:S04]  /*1e90*/  LDL.LU R108, [R1] ;  /* 0x00000000016c7983 */ /* 0x001ea80000300800 */
[----:B------:R-:W2:Y:S04]  /*1ea0*/  LDL.LU R109, [R1+0x4] ;  /* 0x00000400016d7983 */ /* 0x000ea80000300800 */
        /* <DEDUP_REMOVED lines=22> */
[----:B------:R-:W2:Y:S01]  /*2010*/  LDL.LU R132, [R1+0x60] ;  /* 0x0000600001847983 */ /* 0x000ea20000300800 */
[----:B------:R-:W-:Y:S01]  /*2020*/  IMAD.MOV.U32 R133, RZ, RZ, R235 ;  /* 0x000000ffff857224 */ /* 0x000fe200078e00eb */
[----:B------:R-:W-:Y:S01]  /*2030*/  MOV R137, R231 ;  /* 0x000000e700897202 */ /* 0x000fe20000000f00 */
[----:B------:R-:W-:Y:S01]  /*2040*/  IMAD.MOV.U32 R134, RZ, RZ, R234 ;  /* 0x000000ffff867224 */ /* 0x000fe200078e00ea */
[----:B------:R-:W-:Y:S01]  /*2050*/  MOV R145, R223 ;  /* 0x000000df00917202 */ /* 0x000fe20000000f00 */
[----:B------:R-:W-:Y:S01]  /*2060*/  IMAD.MOV.U32 R135, RZ, RZ, R233 ;  /* 0x000000ffff877224 */ /* 0x000fe200078e00e9 */
[----:B------:R-:W-:Y:S01]  /*2070*/  UIADD3 UR4, UR10, 0x2, URZ ;  /* 0x000000020a047890 */ /* 0x000fe2000fffe03f */
[----:B------:R-:W-:Y:S01]  /*2080*/  IMAD.MOV.U32 R136, RZ, RZ, R232 ;  /* 0x000000ffff887224 */ /* 0x000fe200078e00e8 */
[----:B------:R-:W-:Y:S01]  /*2090*/  MOV R232, R6 ;  /* 0x0000000600e87202 */ /* 0x000fe20000000f00 */
[----:B------:R-:W-:Y:S01]  /*20a0*/  IMAD.MOV.U32 R138, RZ, RZ, R230 ;  /* 0x000000ffff8a7224 */ /* 0x000fe200078e00e6 */
[----:B------:R-:W-:Y:S01]  /*20b0*/  UIADD3 UR6, UR11, 0x2, URZ ;  /* 0x000000020b067890 */ /* 0x000fe2000fffe03f */
[----:B------:R-:W-:Y:S01]  /*20c0*/  IMAD.MOV.U32 R139, RZ, RZ, R229 ;  /* 0x000000ffff8b7224 */ /* 0x000fe200078e00e5 */
[----:B------:R-:W-:Y:S01]  /*20d0*/  UMOV UR5, 0x80000020 ;  /* 0x8000002000057882 */ /* 0x000fe20000000000 */
[----:B------:R-:W-:Y:S01]  /*20e0*/  IMAD.MOV.U32 R140, RZ, RZ, R228 ;  /* 0x000000ffff8c7224 */ /* 0x000fe200078e00e4 */
[----:B------:R-:W-:Y:S01]  /*20f0*/  UMOV UR7, 0x80000020 ;  /* 0x8000002000077882 */ /* 0x000fe20000000000 */
[----:B------:R-:W-:-:S02]  /*2100*/  IMAD.MOV.U32 R141, RZ, RZ, R227 ;  /* 0x000000ffff8d7224 */ /* 0x000fc400078e00e3 */
[----:B------:R-:W-:Y:S02]  /*2110*/  IMAD.MOV.U32 R142, RZ, RZ, R226 ;  /* 0x000000ffff8e7224 */ /* 0x000fe400078e00e2 */
[----:B------:R-:W-:Y:S02]  /*2120*/  IMAD.MOV.U32 R143, RZ, RZ, R225 ;  /* 0x000000ffff8f7224 */ /* 0x000fe400078e00e1 */
[----:B------:R-:W-:Y:S01]  /*2130*/  IMAD.MOV.U32 R144, RZ, RZ, R224 ;  /* 0x000000ffff907224 */ /* 0x000fe200078e00e0 */
[----:B------:R-:W-:Y:S01]  /*2140*/  MOV R224, R14 ;  /* 0x0000000e00e07202 */ /* 0x000fe20000000f00 */
[----:B------:R-:W-:Y:S02]  /*2150*/  IMAD.MOV.U32 R146, RZ, RZ, R222 ;  /* 0x000000ffff927224 */ /* 0x000fe400078e00de */
[----:B------:R-:W-:Y:S02]  /*2160*/  IMAD.MOV.U32 R147, RZ, RZ, R221 ;  /* 0x000000ffff937224 */ /* 0x000fe400078e00dd */
[----:B------:R-:W-:-:S02]  /*2170*/  IMAD.MOV.U32 R148, RZ, RZ, R220 ;  /* 0x000000ffff947224 */ /* 0x000fc400078e00dc */
[----:B------:R-:W-:Y:S02]  /*2180*/  IMAD.MOV.U32 R149, RZ, RZ, R219 ;  /* 0x000000ffff957224 */ /* 0x000fe400078e00db */
[----:B------:R-:W-:Y:S02]  /*2190*/  IMAD.MOV.U32 R150, RZ, RZ, R218 ;  /* 0x000000ffff967224 */ /* 0x000fe400078e00da */
[----:B------:R-:W-:Y:S02]  /*21a0*/  IMAD.MOV.U32 R151, RZ, RZ, R217 ;  /* 0x000000ffff977224 */ /* 0x000fe400078e00d9 */
[----:B------:R-:W-:Y:S01]  /*21b0*/  IMAD.MOV.U32 R160, RZ, RZ, R216 ;  /* 0x000000ffffa07224 */ /* 0x000fe200078e00d8 */
[----:B------:R-:W-:Y:S01]  /*21c0*/  MOV R216, R23 ;  /* 0x0000001700d87202 */ /* 0x000fe20000000f00 */
        /* <DEDUP_REMOVED lines=16> */
[----:B------:R-:W-:-:S06]  /*22d0*/  IMAD.MOV.U32 R235, RZ, RZ, R0 ;  /* 0x000000ffffeb7224 */ /* 0x000fcc00078e0000 */
[----:B--2---:R-:W-:-:S06]  /*22e0*/  WARPGROUP.ARRIVE ;  /* 0x00000000000079c5 */ /* 0x004fcc0000000000 */
[----:B------:R-:W-:Y:S03]  /*22f0*/  HGMMA.64x256x16.F32.BF16 R108, gdesc[UR4], R108, gsb0 ;  /* 0x03e00000046c79f0 */ /* 0x000fe6000800186c */
[----:B------:R-:W-:Y:S02]  /*2300*/  WARPGROUP.DEPBAR.LE gsb0, 0x0 ;  /* 0x00008000000079c5 */ /* 0x000fe40000010000 */
[----:B------:R-:W-:Y:S04]  /*2310*/  STL.64 [R1], R108 ;  /* 0x0000006c01007387 */ /* 0x000fe80000100a00 */
        /* <DEDUP_REMOVED lines=63> */
[----:B0-----:R1:W5:Y:S04]  /*2710*/  LDL.LU R160, [R1+0x2b8] ;  /* 0x0002b80001a07983 */ /* 0x0013680000300800 */
[----:B------:R-:W2:Y:S04]  /*2720*/  LDL.LU.64 R150, [R1+0x2b0] ;  /* 0x0002b00001967983 */ /* 0x000ea80000300a00 */
        /* <DEDUP_REMOVED lines=20> */
[----:B------:R-:W2:Y:S01]  /*2870*/  LDL.LU.64 R108, [R1+0x208] ;  /* 0x00020800016c7983 */ /* 0x000ea20000300a00 */
[----:B------:R-:W-:Y:S01]  /*2880*/  UIADD3 UR4, UR10, 0x202, URZ ;  /* 0x000002020a047890 */ /* 0x000fe2000fffe03f */
[----:B------:R-:W-:Y:S01]  /*2890*/  UMOV UR5, 0x80000020 ;  /* 0x8000002000057882 */ /* 0x000fe20000000000 */
[----:B--2---:R-:W-:-:S07]  /*28a0*/  WARPGROUP.ARRIVE ;  /* 0x00000000000079c5 */ /* 0x004fce0000000000 */
[----:B------:R-:W-:Y:S03]  /*28b0*/  HGMMA.64x256x16.F32.BF16 R24, gdesc[UR4], R24, gsb0 ;  /* 0x03e00000041879f0 */ /* 0x000fe60008001818 */
[----:B------:R-:W-:Y:S02]  /*28c0*/  WARPGROUP.DEPBAR.LE gsb0, 0x0 ;  /* 0x00008000000079c5 */ /* 0x000fe40000010000 */
[----:B-1----:R-:W-:Y:S05]  /*28d0*/  @!P1 BRA `(.L_x_18) ;  /* 0x0000002000909947 */ /* 0x002fea0003800000 */
[----:B------:R-:W-:Y:S02]  /*28e0*/  UIADD3 UR4, UR39, 0x1, URZ ;  /* 0x0000000127047890 */ /* 0x000fe4000fffe03f */
[----:B------:R-:W-:Y:S02]  /*28f0*/  UMOV UR11, UR39 ;  /* 0x00000027000b7c82 */ /* 0x000fe40008000000 */
[----:B------:R-:W-:-:S04]  /*2900*/  UISETP.NE.AND UP0, UPT, UR4, 0x5, UPT ;  /* 0x000000050400788c */ /* 0x000fc8000bf05270 */
[----:B------:R-:W-:Y:S02]  /*2910*/  USEL UR5, URZ, 0x1, UP0 ;  /* 0x000000013f057887 */ /* 0x000fe40008000000 */
[----:B------:R-:W-:Y:S02]  /*2920*/  USEL UR10, UR4, URZ, UP0 ;  /* 0x0000003f040a7287 */ /* 0x000fe40008000000 */
[----:B------:R-:W-:-:S06]  /*2930*/  ULOP3.LUT UR5, UR38, UR5, URZ, 0x3c, !UPT ;  /* 0x0000000526057292 */ /* 0x000fcc000f8e3c3f */
[----:B------:R-:W-:-:S07]  /*2940*/  IMAD.U32 R0, RZ, RZ, UR5 ;  /* 0x00000005ff007e24 */ /* 0x000fce000f8e00ff */
.L_x_25:
[----:B------:R-:W-:Y:S05]  /*2950*/  @!P0 BRA `(.L_x_19) ;  /* 0x0000000000048947 */ /* 0x000fea0003800000 */
[----:B------:R-:W-:Y:S01]  /*2960*/  BPT.TRAP 0x1 ;  /* 0x000000040000795c */ /* 0x000fe20000300000 */
.L_x_19:
[----:B------:R-:W0:Y:S01]  /*2970*/  S2UR UR5, SR_CgaCtaId ;  /* 0x00000000000579c3 */ /* 0x000e220000008800 */
[----:B------:R-:W-:Y:S01]  /*2980*/  UMOV UR4, 0x400 ;  /* 0x0000040000047882 */ /* 0x000fe20000000000 */
[----:B------:R-:W-:Y:S01]  /*2990*/  SHF.L.U32 R4, R0, 0x1f, RZ ;  /* 0x0000001f00047819 */ /* 0x000fe200000006ff */
[----:B0-----:R-:W-:-:S04]  /*29a0*/  ULEA UR14, UR5, UR4, 0x18 ;  /* 0x00000004050e7291 */ /* 0x001fc8000f8ec03f */
[----:B------:R-:W-:-:S09]  /*29b0*/  ULEA UR4, UR10, UR14, 0x3 ;  /* 0x0000000e0a047291 */ /* 0x000fd2000f8e183f */
[----:B------:R0:W1:Y:S01]  /*29c0*/  SYNCS.PHASECHK.TRANS64.TRYWAIT P1, [UR4], R4 ;  /* 0x00000004ff0075a7 */ /* 0x0000620008020144 */
[----:B------:R-:W-:Y:S05]  /*29d0*/  @!P0 BRA `(.L_x_20) ;  /* 0x0000000000048947 */ /* 0x000fea0003800000 */
[----:B------:R-:W-:Y:S01]  /*29e0*/  BPT.TRAP 0x1 ;  /* 0x000000040000795c */ /* 0x000fe20000300000 */
.L_x_20:
[----:B-1----:R-:W-:Y:S05]  /*29f0*/  @P1 BRA `(.L_x_21) ;  /* 0x0000000000081947 */ /* 0x002fea0003800000 */
[----:B------:R-:W1:Y:S02]  /*2a00*/  SYNCS.PHASECHK.TRANS64.TRYWAIT P1, [UR4], R4 ;  /* 0x00000004ff0075a7 */ /* 0x000e640008020144 */
[----:B-1----:R-:W-:Y:S05]  /*2a10*/  @!P1 BRA `(.L_x_22) ;  /* 0x0000014c00409947 */ /* 0x002fea0003800000 */
.L_x_21:
        /* <DEDUP_REMOVED lines=64> */
[----:B--2---:R-:W2:Y:S04]  /*2e20*/  LDL.LU.64 R24, [R1] ;  /* 0x0000000001187983 */ /* 0x004ea80000300a00 */
        /* <DEDUP_REMOVED lines=63> */
[----:B------:R-:W-:-:S02]  /*3220*/  ULEA UR12, UR10, UR8, 0xa ;  /* 0x000000080a0c7291 */ /* 0x000fc4000f8e503f */
[----:B------:R-:W-:Y:S01]  /*3230*/  ULEA UR13, UR10, UR9, 0xa ;  /* 0x000000090a0d7291 */ /* 0x000fe2000f8e503f */
[----:B------:R-:W-:Y:S01]  /*3240*/  UMOV UR5, 0x80000020 ;  /* 0x8000002000057882 */ /* 0x000fe20000000000 */
[----:B------:R-:W-:-:S03]  /*3250*/  UMOV UR7, 0x80000020 ;  /* 0x8000002000077882 */ /* 0x000fc60000000000 */
[----:B------:R-:W-:Y:S02]  /*3260*/  UMOV UR4, UR12 ;  /* 0x0000000c00047c82 */ /* 0x000fe40008000000 */
[----:B------:R-:W-:Y:S01]  /*3270*/  UMOV UR6, UR13 ;  /* 0x0000000d00067c82 */ /* 0x000fe20008000000 */
[----:B--2---:R-:W-:-:S06]  /*3280*/  WARPGROUP.ARRIVE ;  /* 0x00000000000079c5 */ /* 0x004fcc0000000000 */
[----:B------:R-:W-:Y:S03]  /*3290*/  HGMMA.64x256x16.F32.BF16 R24, gdesc[UR4], R24, gsb0 ;  /* 0x03e00000041879f0 */ /* 0x000fe60008001818 */
[----:B------:R-:W-:Y:S02]  /*32a0*/  WARPGROUP.DEPBAR.LE gsb0, 0x0 ;  /* 0x00008000000079c5 */ /* 0x000fe40000010000 */
[----:B------:R-:W-:Y:S01]  /*32b0*/  STL.64 [R1], R24 ;  /* 0x0000001801007387 */ /* 0x000fe20000100a00 */
[----:B-1----:R-:W-:Y:S01]  /*32c0*/  IMAD.MOV.U32 R5, RZ, RZ, R150 ;  /* 0x000000ffff057224 */ /* 0x002fe200078e0096 */
[----:B------:R-:W-:Y:S01]  /*32d0*/  MOV R6, R149 ;  /* 0x0000009500067202 */ /* 0x000fe20000000f00 */
[----:B0-----:R-:W-:Y:S01]  /*32e0*/  IMAD.MOV.U32 R4, RZ, RZ, R151 ;  /* 0x000000ffff047224 */ /* 0x001fe200078e0097 */
        /* <DEDUP_REMOVED lines=44> */
[----:B------:R0:W-:Y:S01]  /*35b0*/  STL.64 [R1+0x60], R48 ;  /* 0x0000603001007387 */ /* 0x0001e20000100a00 */
[----:B------:R-:W-:Y:S01]  /*35c0*/  IMAD.MOV.U32 R206, RZ, RZ, R122 ;  /* 0x000000ffffce7224 */ /* 0x000fe200078e007a */
[----:B------:R-:W-:Y:S01]  /*35d0*/  MOV R232, R53 ;  /* 0x0000003500e87202 */ /* 0x000fe20000000f00 */
[----:B------:R-:W-:Y:S01]  /*35e0*/  IMAD.MOV.U32 R207, RZ, RZ, R123 ;  /* 0x000000ffffcf7224 */ /* 0x000fe200078e007b */
[----:B------:R-:W2:Y:S01]  /*35f0*/  LDL.LU.64 R150, [R1+0x4b8] ;  /* 0x0004b80001967983 */ /* 0x000ea20000300a00 */
[----:B------:R-:W-:-:S02]  /*3600*/  IMAD.MOV.U32 R204, RZ, RZ, R120 ;  /* 0x000000ffffcc7224 */ /* 0x000fc400078e0078 */
[----:B------:R-:W-:Y:S01]  /*3610*/  IMAD.MOV.U32 R205, RZ, RZ, R121 ;  /* 0x000000ffffcd7224 */ /* 0x000fe200078e0079 */
[----:B------:R-:W2:Y:S01]  /*3620*/  LDL.LU.64 R148, [R1+0x4b0] ;  /* 0x0004b00001947983 */ /* 0x000ea20000300a00 */
[----:B------:R-:W-:Y:S02]  /*3630*/  IMAD.MOV.U32 R202, RZ, RZ, R118 ;  /* 0x000000ffffca7224 */ /* 0x000fe400078e0076 */
[----:B------:R-:W-:Y:S01]  /*3640*/  IMAD.MOV.U32 R203, RZ, RZ, R119 ;  /* 0x000000ffffcb7224 */ /* 0x000fe200078e0077 */
[----:B------:R-:W2:Y:S01]  /*3650*/  LDL.LU.64 R146, [R1+0x4a8] ;  /* 0x0004a80001927983 */ /* 0x000ea20000300a00 */
[----:B------:R-:W-:Y:S02]  /*3660*/  IMAD.MOV.U32 R200, RZ, RZ, R116 ;  /* 0x000000ffffc87224 */ /* 0x000fe400078e0074 */
        /* <DEDUP_REMOVED lines=86> */
[----:B------:R-:W-:-:S03]  /*3bd0*/  IMAD.MOV.U32 R234, RZ, RZ, R51 ;  /* 0x000000ffffea7224 */ /* 0x000fc600078e0033 */
        /* <DEDUP_REMOVED lines=19> */
[----:B0-----:R-:W2:Y:S04]  /*3d10*/  LDL.LU.64 R48, [R1+0x320] ;  /* 0x0003200001307983 */ /* 0x001ea80000300a00 */
        /* <DEDUP_REMOVED lines=13> */
[----:B------:R-:W-:-:S02]  /*3df0*/  UMOV UR5, 0x80000020 ;  /* 0x8000002000057882 */ /* 0x000fc40000000000 */
[----:B-----5:R-:W-:Y:S01]  /*3e00*/  STL [R1+0x2b8], R160 ;  /* 0x0002b8a001007387 */ /* 0x020fe20000100800 */
[----:B--2---:R-:W-:-:S06]  /*3e10*/  WARPGROUP.ARRIVE ;  /* 0x00000000000079c5 */ /* 0x004fcc0000000000 */
[----:B------:R-:W-:Y:S03]  /*3e20*/  HGMMA.64x256x16.F32.BF16 R24, gdesc[UR4], R24, gsb0 ;  /* 0x03e00000041879f0 */ /* 0x000fe60008001818 */
        /* <DEDUP_REMOVED lines=54> */
[----:B------:R-:W-:Y:S01]  /*4190*/  MOV R235, R4 ;  /* 0x0000000400eb7202 */ /* 0x000fe20000000f00 */
        /* <DEDUP_REMOVED lines=12> */
[----:B------:R-:W-:Y:S01]  /*4260*/  IMAD.MOV.U32 R150, RZ, RZ, R219 ;  /* 0x000000ffff967224 */ /* 0x000fe200078e00db */
[----:B------:R-:W-:Y:S01]  /*4270*/  MOV R219, R21 ;  /* 0x0000001500db7202 */ /* 0x000fe20000000f00 */
        /* <DEDUP_REMOVED lines=17> */
[----:B------:R-:W-:Y:S01]  /*4390*/  IMAD.MOV.U32 R234, RZ, RZ, R5 ;  /* 0x000000ffffea7224 */ /* 0x000fe200078e0005 */
[----:B------:R-:W-:Y:S02]  /*43a0*/  UIADD3 UR4, UR12, 0x2, URZ ;  /* 0x000000020c047890 */ /* 0x000fe4000fffe03f */
[----:B------:R-:W-:Y:S01]  /*43b0*/  UIADD3 UR6, UR13, 0x2, URZ ;  /* 0x000000020d067890 */ /* 0x000fe2000fffe03f */
[----:B------:R-:W-:Y:S01]  /*43c0*/  UMOV UR5, 0x80000020 ;  /* 0x8000002000057882 */ /* 0x000fe20000000000 */
[----:B------:R-:W-:Y:S01]  /*43d0*/  UMOV UR7, 0x80000020 ;  /* 0x8000002000077882 */ /* 0x000fe20000000000 */
        /* <DEDUP_REMOVED lines=96> */
[----:B------:R-:W-:Y:S01]  /*49e0*/  BPT.TRAP 0x1 ;  /* 0x000000040000795c */ /* 0x000fe20000300000 */
.L_x_23:
[----:B------:R-:W-:Y:S02]  /*49f0*/  UISETP.GT.U32.AND UP0, UPT, UR40, 0x1, UPT ;  /* 0x000000012800788c */ /* 0x000fe4000bf04070 */
[----:B------:R-:W-:-:S04]  /*4a00*/  ULEA UR4, UR11, UR14, 0x3 ;  /* 0x0000000e0b047291 */ /* 0x000fc8000f8e183f */
[----:B------:R-:W-:Y:S01]  /*4a10*/  UIADD3 UR4, UR4, 0x28, URZ ;  /* 0x0000002804047890 */ /* 0x000fe2000fffe03f */
[----:B------:R-:W-:-:S03]  /*4a20*/  PLOP3.LUT P1, PT, PT, PT, UP0, 0x80, 0x0 ;  /* 0x000000000000781c */ /* 0x000fc60003f2f008 */
[----:B------:R-:W-:-:S09]  /*4a30*/  UPRMT UR4, URZ, 0x654, UR4 ;  /* 0x000006543f047896 */ /* 0x000fd20008000004 */
[----:B------:R-:W-:Y:S01]  /*4a40*/  SYNCS.ARRIVE.TRANS64.RED.A1T0 RZ, [UR4], RZ ;  /* 0x000000ffffff79a7 */ /* 0x000fe20008100404 */
[----:B------:R-:W-:Y:S05]  /*4a50*/  @P1 BRA `(.L_x_24) ;  /* 0x0000000000041947 */ /* 0x000fea0003800000 */
[----:B------:R-:W-:Y:S01]  /*4a60*/  BPT.TRAP 0x1 ;  /* 0x000000040000795c */ /* 0x000fe20000300000 */
.L_x_24:
[----:B------:R-:W-:Y:S01]  /*4a70*/  UIADD3 UR10, UR10, 0x1, URZ ;  /* 0x000000010a0a7890 */ /* 0x000fe2000fffe03f */
[C---:B------:R-:W-:Y:S01]  /*4a80*/  ISETP.GT.AND P1, PT, R3.reuse, 0x1, PT ;  /* 0x000000010300780c */ /* 0x040fe20003f24270 */
[----:B------:R-:W-:Y:S01]  /*4a90*/  UIADD3 UR11, UR11, 0x1, URZ ;  /* 0x000000010b0b7890 */ /* 0x000fe2000fffe03f */
[----:B------:R-:W-:Y:S01]  /*4aa0*/  VIADD R3, R3, 0xffffffff ;  /* 0xffffffff03037836 */ /* 0x000fe20000000000 */
[----:B------:R-:W-:Y:S02]  /*4ab0*/  UISETP.NE.AND UP0, UPT, UR10, 0x5, UPT ;  /* 0x000000050a00788c */ /* 0x000fe4000bf05270 */
[----:B------:R-:W-:Y:S02]  /*4ac0*/  UISETP.NE.AND UP1, UPT, UR11, 0x5, UPT ;  /* 0x000000050b00788c */ /* 0x000fe4000bf25270 */
[----:B------:R-:W-:Y:S02]  /*4ad0*/  USEL UR4, URZ, 0x1, UP0 ;  /* 0x000000013f047887 */ /* 0x000fe40008000000 */
[----:B------:R-:W-:-:S02]  /*4ae0*/  USEL UR10, UR10, URZ, UP0 ;  /* 0x0000003f0a0a7287 */ /* 0x000fc40008000000 */
[----:B------:R-:W-:Y:S02]  /*4af0*/  USEL UR11, UR11, URZ, UP1 ;  /* 0x0000003f0b0b7287 */ /* 0x000fe40008800000 */
[----:B------:R-:W-:Y:S01]  /*4b00*/  LOP3.LUT R0, R0, UR4, RZ, 0x3c, !PT ;  /* 0x0000000400007c12 */ /* 0x000fe2000f8e3cff */
[----:B------:R-:W-:Y:S09]  /*4b10*/  @P1 BRA `(.L_x_25) ;  /* 0xffffffdc008c1947 */ /* 0x000ff2000383ffff */
.L_x_18:
[----:B------:R-:W0:Y:S02]  /*4b20*/  LDC R0, c[0x0][0x28c] ;  /* 0x0000a300ff007b82 */ /* 0x000e240000000800 */
[----:B0-----:R-:W-:-:S13]  /*4b30*/  ISETP.GE.AND P1, PT, R0, 0x1, PT ;  /* 0x000000010000780c */ /* 0x001fda0003f26270 */
[----:B------:R-:W-:Y:S05]  /*4b40*/  @!P1 BRA `(.L_x_26) ;  /* 0x00000000004c9947 */ /* 0x000fea0003800000 */
[----:B------:R-:W-:Y:S05]  /*4b50*/  @!P0 BRA `(.L_x_27) ;  /* 0x0000000000048947 */ /* 0x000fea0003800000 */
[----:B------:R-:W-:Y:S01]  /*4b60*/  BPT.TRAP 0x1 ;  /* 0x000000040000795c */ /* 0x000fe20000300000 */
.L_x_27:
[----:B------:R-:W0:Y:S01]  /*4b70*/  S2UR UR7, SR_CgaCtaId ;  /* 0x00000000000779c3 */ /* 0x000e220000008800 */
[----:B------:R-:W-:-:S04]  /*4b80*/  UISETP.LT.AND UP0, UPT, UR44, 0x1, UPT ;  /* 0x000000012c00788c */ /* 0x000fc8000bf01270 */
[----:B------:R-:W-:Y:S02]  /*4b90*/  USEL UR6, UR44, 0x1, UP0 ;  /* 0x000000012c067887 */ /* 0x000fe40008000000 */
[----:B------:R-:W-:Y:S02]  /*4ba0*/  UISETP.GT.U32.AND UP0, UPT, UR40, 0x1, UPT ;  /* 0x000000012800788c */ /* 0x000fe4000bf04070 */
[----:B------:R-:W-:-:S04]  /*4bb0*/  UIADD3 UR6, UR39, UR44, -UR6 ;  /* 0x0000002c27067290 */ /* 0x000fc8000fffe806 */
[----:B------:R-:W-:Y:S01]  /*4bc0*/  UIMAD.WIDE.U32 UR4, UR6, -0x33333333, URZ ;  /* 0xcccccccd060478a5 */ /* 0x000fe2000f8e003f */
[----:B------:R-:W-:-:S03]  /*4bd0*/  PLOP3.LUT P0, PT, PT, PT, UP0, 0x80, 0x0 ;  /* 0x000000000000781c */ /* 0x000fc60003f0f008 */
[----:B------:R-:W-:-:S03]  /*4be0*/  USHF.R.U32.HI UR4, URZ, 0x2, UR5 ;  /* 0x000000023f047899 */ /* 0x000fc60008011605 */
[----:B------:R-:W-:Y:S01]  /*4bf0*/  UMOV UR5, 0x400 ;  /* 0x0000040000057882 */ /* 0x000fe20000000000 */
[----:B------:R-:W-:Y:S02]  /*4c00*/  UIMAD UR6, UR4, -0x5, UR6 ;  /* 0xfffffffb040678a4 */ /* 0x000fe4000f8e0206 */
[----:B0-----:R-:W-:-:S04]  /*4c10*/  ULEA UR5, UR7, UR5, 0x18 ;  /* 0x0000000507057291 */ /* 0x001fc8000f8ec03f */
[----:B------:R-:W-:-:S04]  /*4c20*/  ULEA UR6, UR6, UR5, 0x3 ;  /* 0x0000000506067291 */ /* 0x000fc8000f8e183f */
[----:B------:R-:W-:-:S04]  /*4c30*/  UIADD3 UR6, UR6, 0x28, URZ ;  /* 0x0000002806067890 */ /* 0x000fc8000fffe03f */
[----:B------:R-:W-:-:S09]  /*4c40*/  UPRMT UR6, URZ, 0x654, UR6 ;  /* 0x000006543f067896 */ /* 0x000fd20008000006 */
[----:B------:R-:W-:Y:S01]  /*4c50*/  SYNCS.ARRIVE.TRANS64.RED.A1T0 RZ, [UR6], RZ ;  /* 0x000000ffffff79a7 */ /* 0x000fe20008100406 */
[----:B------:R-:W-:Y:S05]  /*4c60*/  @P0 BRA `(.L_x_26) ;  /* 0x0000000000040947 */ /* 0x000fea0003800000 */
[----:B------:R-:W-:Y:S01]  /*4c70*/  BPT.TRAP 0x1 ;  /* 0x000000040000795c */ /* 0x000fe20000300000 */
.L_x_26:
[----:B------:R-:W0:Y:S01]  /*4c80*/  S2R R8, SR_TID.X ;  /* 0x0000000000087919 */ /* 0x000e220000002100 */
[----:B------:R-:W-:Y:S01]  /*4c90*/  IMAD.MOV.U32 R19, RZ, RZ, 0x6540 ;  /* 0x00006540ff137424 */ /* 0x000fe200078e00ff */
[----:B------:R-:W-:Y:S01]  /*4ca0*/  USHF.R.S32.HI UR10, URZ, 0x1f, UR43 ;  /* 0x0000001f3f0a7899 */ /* 0x000fe2000801142b */
[----:B-----5:R-:W-:Y:S01]  /*4cb0*/  LOP3.LUT R4, R160, 0x1, RZ, 0xc0, !PT ;  /* 0x00000001a0047812 */ /* 0x020fe200078ec0ff */
[----:B------:R-:W-:Y:S01]  /*4cc0*/  ULDC.64 UR8, c[0x0][0x5d0] ;  /* 0x0001740000087ab9 */ /* 0x000fe20000000a00 */
[----:B------:R-:W-:Y:S01]  /*4cd0*/  UIMAD.WIDE UR6, UR41, 0x100, URZ ;  /* 0x00000100290678a5 */ /* 0x000fe2000f8e023f */
[----:B------:R-:W-:Y:S01]  /*4ce0*/  IMAD.U32 R6, RZ, RZ, UR8 ;  /* 0x00000008ff067e24 */ /* 0x000fe2000f8e00ff */
[----:B------:R-:W-:Y:S01]  /*4cf0*/  UIMAD UR4, UR10, UR8, URZ ;  /* 0x000000080a0472a4 */ /* 0x000fe2000f8e023f */
[----:B------:R-:W-:Y:S01]  /*4d00*/  IMAD.SHL.U32 R3, R4, 0x40, RZ ;  /* 0x0000004004037824 */ /* 0x000fe200078e00ff */
[----:B------:R-:W-:Y:S02]  /*4d10*/  USHF.L.U32 UR41, UR41, 0x8, URZ ;  /* 0x0000000829297899 */ /* 0x000fe4000800063f */
[----:B------:R-:W-:Y:S01]  /*4d20*/  UIMAD UR4, UR43, UR9, UR4 ;  /* 0x000000092b0472a4 */ /* 0x000fe2000f8e0204 */
[----:B------:R-:W-:Y:S01]  /*4d30*/  ULDC UR8, c[0x0][0x284] ;  /* 0x0000a10000087ab9 */ /* 0x000fe20000000800 */
[----:B------:R-:W-:Y:S01]  /*4d40*/  UIADD3 UR39, UR44, UR39, URZ ;  /* 0x000000272c277290 */ /* 0x000fe2000fffe03f */
[----:B------:R-:W-:Y:S01]  /*4d50*/  IMAD.U32 R17, RZ, RZ, UR8 ;  /* 0x00000008ff117e24 */ /* 0x000fe2000f8e00ff */
[----:B------:R-:W-:-:S02]  /*4d60*/  UISETP.GE.U32.AND UP2, UPT, UR44, 0x5, UPT ;  /* 0x000000052c00788c */ /* 0x000fc4000bf46070 */
[----:B------:R-:W-:-:S04]  /*4d70*/  UISETP.GT.U32.AND UP1, UPT, UR39, 0x4, UPT ;  /* 0x000000042700788c */ /* 0x000fc8000bf24070 */
[----:B------:R-:W-:Y:S01]  /*4d80*/  UISETP.LT.U32.AND UP1, UPT, UR44, 0x5, UP1 ;  /* 0x000000052c00788c */ /* 0x000fe20008f21070 */
[C---:B0-----:R-:W-:Y:S01]  /*4d90*/  IMAD.SHL.U32 R18, R8.reuse, 0x2, RZ ;  /* 0x0000000208127824 */ /* 0x041fe200078e00ff */
[----:B------:R-:W-:Y:S02]  /*4da0*/  SHF.R.U32.HI R0, RZ, 0x2, R8 ;  /* 0x00000002ff007819 */ /* 0x000fe40000011608 */
[----:B------:R-:W-:Y:S02]  /*4db0*/  LOP3.LUT R5, R8, 0x60, RZ, 0xc0, !PT ;  /* 0x0000006008057812 */ /* 0x000fe400078ec0ff */
[----:B------:R-:W-:Y:S02]  /*4dc0*/  LOP3.LUT R18, R18, 0x6, RZ, 0xc0, !PT ;  /* 0x0000000612127812 */ /* 0x000fe400078ec0ff */
[----:B------:R-:W-:Y:S02]  /*4dd0*/  LOP3.LUT R0, R0, 0x7, RZ, 0xc0, !PT ;  /* 0x0000000700007812 */ /* 0x000fe400078ec0ff */
[----:B------:R-:W-:Y:S01]  /*4de0*/  PRMT R18, R18, R19, UR42 ;  /* 0x0000002a12127e16 */ /* 0x000fe20008000013 */
[----:B------:R-:W-:Y:S01]  /*4df0*/  USHF.L.U32 UR42, UR42, 0x8, URZ ;  /* 0x000000082a2a7899 */ /* 0x000fe2000800063f */
[----:B------:R-:W-:-:S02]  /*4e00*/  SHF.R.U32.HI R5, RZ, 0x1, R5 ;  /* 0x00000001ff057819 */ /* 0x000fc40000011605 */
[----:B------:R-:W-:Y:S02]  /*4e10*/  SHF.R.S32.HI R19, RZ, 0x1f, R18 ;  /* 0x0000001fff137819 */ /* 0x000fe40000011412 */
[--C-:B------:R-:W-:Y:S02]  /*4e20*/  LOP3.LUT R3, R3, 0x40, R0.reuse, 0xe2, !PT ;  /* 0x0000004003037812 */ /* 0x100fe400078ee200 */
[----:B------:R-:W-:Y:S01]  /*4e30*/  IADD3 R0, RZ, -R5, -R0 ;  /* 0x80000005ff007210 */ /* 0x000fe20007ffe800 */
[----:B------:R-:W-:Y:S01]  /*4e40*/  IMAD.WIDE.U32 R6, R6, UR43, R18 ;  /* 0x0000002b06067c25 */ /* 0x000fe2000f8e0012 */
[----:B------:R-:W-:-:S03]  /*4e50*/  LOP3.LUT R3, R3, UR6, R5, 0xfe, !PT ;  /* 0x0000000603037c12 */ /* 0x000fc6000f8efe05 */
[----:B------:R-:W-:Y:S01]  /*4e60*/  VIADD R7, R7, UR4 ;  /* 0x0000000407077c36 */ /* 0x000fe20008000000 */
[----:B------:R-:W-:Y:S01]  /*4e70*/  ULDC UR4, c[0x0][0x288] ;  /* 0x0000a20000047ab9 */ /* 0x000fe20000000800 */
[----:B------:R-:W-:Y:S01]  /*4e80*/  IMAD R0, R4, -0x40, R0 ;  /* 0xffffffc004007824 */ /* 0x000fe200078e0200 */
[----:B------:R-:W-:Y:S01]  /*4e90*/  UISETP.GE.AND UP0, UPT, UR42, UR4, UPT ;  /* 0x000000042a00728c */ /* 0x000fe2000bf06270 */
[----:B------:R-:W-:-:S03]  /*4ea0*/  MOV R4, 0xfffffffe ;  /* 0xfffffffe00047802 */ /* 0x000fc60000000f00 */
[----:B------:R-:W-:Y:S02]  /*4eb0*/  UISETP.GE.OR UP0, UPT, UR41, UR8, UP0 ;  /* 0x000000082900728c */ /* 0x000fe40008706670 */
[----:B------:R-:W-:Y:S01]  /*4ec0*/  IADD3 R17, R17, -UR41, R0 ;  /* 0x8000002911117c10 */ /* 0x000fe2000fffe000 */
[----:B------:R-:W-:Y:S01]  /*4ed0*/  USEL UR8, URZ, 0x1, !UP1 ;  /* 0x000000013f087887 */ /* 0x000fe2000c800000 */
[----:B------:R-:W-:Y:S01]  /*4ee0*/  LOP3.LUT R0, R8, 0x3, RZ, 0xc0, !PT ;  /* 0x0000000308007812 */ /* 0x000fe200078ec0ff */
[----:B------:R-:W-:Y:S01]  /*4ef0*/  UMOV UR41, 0xffffffff ;  /* 0xffffffff00297882 */ /* 0x000fe20000000000 */
[----:B------:R-:W-:Y:S01]  /*4f00*/  PLOP3.LUT P0, PT, PT, PT, UP0, 0x80, 0x0 ;  /* 0x000000000000781c */ /* 0x000fe20003f0f008 */
[----:B------:R-:W-:Y:S02]  /*4f10*/  ULOP3.LUT UR38, UR38, UR8, URZ, 0x3c, !UPT ;  /* 0x0000000826267292 */ /* 0x000fe4000f8e3c3f */
[----:B------:R-:W-:Y:S01]  /*4f20*/  IMAD R0, R0, R4, UR4 ;  /* 0x0000000400007e24 */ /* 0x000fe2000f8e0204 */
[----:B------:R-:W-:-:S03]  /*4f30*/  UIMAD.WIDE.U32 UR4, UR39, -0x33333333, URZ ;  /* 0xcccccccd270478a5 */ /* 0x000fc6000f8e003f */
[----:B------:R-:W-:Y:S01]  /*4f40*/  VIADD R0, R0, -UR42 ;  /* 0x8000002a00007c36 */ /* 0x000fe20008000000 */
[----:B------:R-:W-:-:S04]  /*4f50*/  USHF.R.U32.HI UR4, URZ, 0x2, UR5 ;  /* 0x000000023f047899 */ /* 0x000fc80008011605 */
[----:B------:R-:W-:Y:S02]  /*4f60*/  UIMAD UR39, UR4, -0x5, UR39 ;  /* 0xfffffffb042778a4 */ /* 0x000fe4000f8e0227 */
[----:B------:R-:W-:Y:S01]  /*4f70*/  @UP2 ULOP3.LUT UR38, UR38, 0x1, UR4, 0x78, !UPT ;  /* 0x0000000126262892 */ /* 0x000fe2000f8e7804 */
[----:B------:R-:W-:Y:S11]  /*4f80*/  @P0 BRA `(.L_x_28) ;  /* 0x0000010400d80947 */ /* 0x000ff60003800000 */
[----:B------:R-:W-:Y:S01]  /*4f90*/  FSETP.NEU.AND P0, PT, R16, RZ, PT ;  /* 0x000000ff1000720b */ /* 0x000fe20003f0d000 */
[----:B------:R-:W-:Y:S01]  /*4fa0*/  ULDC.64 UR8, c[0x0][0x5c8] ;  /* 0x0001720000087ab9 */ /* 0x000fe20000000a00 */
[----:B------:R-:W-:Y:S01]  /*4fb0*/  ISETP.GT.AND P3, PT, R17, RZ, PT ;  /* 0x000000ff1100720c */ /* 0x000fe20003f64270 */
[----:B------:R-:W-:Y:S01]  /*4fc0*/  UIMAD UR4, UR7, UR8, URZ ;  /* 0x00000008070472a4 */ /* 0x000fe2000f8e023f */
[----:B------:R-:W-:Y:S01]  /*4fd0*/  IMAD.U32 R10, RZ, RZ, UR9 ;  /* 0x00000009ff0a7e24 */ /* 0x000fe2000f8e00ff */
[----:B------:R-:W-:Y:S01]  /*4fe0*/  BSSY B0, `(.L_x_28) ;  /* 0x0001070000007945 */ /* 0x000fe20003800000 */
[----:B------:R-:W-:Y:S01]  /*4ff0*/  IMAD.WIDE.U32 R6, R3, UR8, R6 ;  /* 0x0000000803067c25 */ /* 0x000fe2000f8e0006 */
[----:B------:R-:W-:-:S03]  /*5000*/  ISETP.GT.AND P1, PT, R0, RZ, P3 ;  /* 0x000000ff0000720c */ /* 0x000fc60001f24270 */
[----:B------:R-:W-:-:S04]  /*5010*/  IMAD R10, R3, R10, UR4 ;  /* 0x00000004030a7e24 */ /* 0x000fc8000f8e020a */
[----:B------:R-:W-:Y:S01]  /*5020*/  IMAD.IADD R10, R7, 0x1, R10 ;  /* 0x00000001070a7824 */ /* 0x000fe200078e020a */
[----:B------:R-:W-:Y:S06]  /*5030*/  @!P0 BRA `(.L_x_29) ;  /* 0x000000b800108947 */ /* 0x000fec0003800000 */
[----:B------:R-:W0:Y:S01]  /*5040*/  LDC.64 R22, c[0x0][0x5b8] ;  /* 0x00016e00ff167b82 */ /* 0x000e220000000a00 */
[----:B------:R-:W2:Y:S01]  /*5050*/  LDL.LU R11, [R1] ;  /* 0x00000000010b7983 */ /* 0x000ea20000300800 */
[----:B------:R-:W-:-:S06]  /*5060*/  ULDC.64 UR4, c[0x0][0x5c0] ;  /* 0x0001700000047ab9 */ /* 0x000fcc0000000a00 */
[----:B------:R-:W1:Y:S08]  /*5070*/  LDC.64 R14, c[0x0][0x5b0] ;  /* 0x00016c00ff0e7b82 */ /* 0x000e700000000a00 */
[----:B------:R-:W3:Y:S01]  /*5080*/  LDC.64 R12, c[0x0][0x5a8] ;  /* 0x00016a00ff0c7b82 */ /* 0x000ee20000000a00 */
[C---:B0-----:R-:W-:Y:S02]  /*5090*/  IMAD R157, R22.reuse, UR10, RZ ;  /* 0x0000000a169d7c24 */ /* 0x041fe4000f8e02ff */
[----:B------:R-:W-:-:S04]  /*50a0*/  IMAD.WIDE.U32 R152, R22, UR43, R18 ;  /* 0x0000002b16987c25 */ /* 0x000fc8000f8e0012 */
[----:B------:R-:W-:Y:S02]  /*50b0*/  IMAD R157, R23, UR43, R157 ;  /* 0x0000002b179d7c24 */ /* 0x000fe4000f8e029d */
[----:B-1----:R-:W-:Y:S02]  /*50c0*/  IMAD R156, R14, UR7, RZ ;  /* 0x000000070e9c7c24 */ /* 0x002fe4000f8e02ff */
[----:B------:R-:W-:Y:S02]  /*50d0*/  IMAD.IADD R21, R153, 0x1, R157 ;  /* 0x0000000199157824 */ /* 0x000fe400078e029d */
[----:B------:R-:W-:Y:S02]  /*50e0*/  IMAD.MOV.U32 R20, RZ, RZ, R152 ;  /* 0x000000ffff147224 */ /* 0x000fe400078e0098 */
[C---:B------:R-:W-:Y:S02]  /*50f0*/  IMAD R156, R3.reuse, R15, R156 ;  /* 0x0000000f039c7224 */ /* 0x040fe400078e029c */
[----:B------:R-:W-:-:S04]  /*5100*/  IMAD.WIDE.U32 R4, R3, R14, R20 ;  /* 0x0000000e03047225 */ /* 0x000fc800078e0014 */
[----:B------:R-:W-:Y:S01]  /*5110*/  IMAD.IADD R5, R5, 0x1, R156 ;  /* 0x0000000105057824 */ /* 0x000fe200078e029c */
[----:B---3--:R-:W-:-:S04]  /*5120*/  LEA R8, P0, R4, R12, 0x1 ;  /* 0x0000000c04087211 */ /* 0x008fc800078008ff */
[----:B------:R-:W-:-:S05]  /*5130*/  LEA.HI.X R9, R4, R13, R5, 0x1, P0 ;  /* 0x0000000d04097211 */ /* 0x000fca00000f0c05 */
[----:B------:R-:W3:Y:S01]  /*5140*/  @P1 LDG.E.LTC128B.U16 R23, desc[UR36][R8.64] ;  /* 0x0000002408171981 */ /* 0x000ee2000c1e1520 */
[----:B------:R-:W-:Y:S01]  /*5150*/  BSSY B1, `(.L_x_30) ;  /* 0x0000011000017945 */ /* 0x000fe20003800000 */
[----:B---3--:R-:W-:-:S04]  /*5160*/  IMAD.U32 R4, R23, 0x10000, RZ ;  /* 0x0001000017047824 */ /* 0x008fc800078e00ff */
[----:B------:R-:W-:-:S04]  /*5170*/  FMUL R4, R4, R16 ;  /* 0x0000001004047220 */ /* 0x000fc80000400000 */
[----:B--2---:R-:W-:Y:S01]  /*5180*/  FFMA R7, R11, R2, R4 ;  /* 0x000000020b077223 */ /* 0x004fe20000000004 */
[----:B------:R-:W-:-:S04]  /*5190*/  LEA R4, P0, R6, UR4, 0x1 ;  /* 0x0000000406047c11 */ /* 0x000fc8000f8008ff */
[----:B------:R-:W-:Y:S02]  /*51a0*/  LEA.HI.X R5, R6, UR5, R10, 0x1, P0 ;  /* 0x0000000506057c11 */ /* 0x000fe400080f0c0a */
[----:B------:R-:W-:-:S05]  /*51b0*/  F2FP.BF16.F32.PACK_AB R6, RZ, R7 ;  /* 0x00000007ff06723e */ /* 0x000fca00000010ff */
[----:B------:R0:W-:Y:S02]  /*51c0*/  @P1 STG.E.U16 desc[UR36][R4.64], R6 ;  /* 0x0000000604001986 */ /* 0x0001e4000c101524 */
[----:B0-----:R-:W-:-:S05]  /*51d0*/  IMAD.WIDE.U32 R6, R3, R14, R18 ;  /* 0x0000000e03067225 */ /* 0x001fca00078e0012 */
[----:B------:R-:W-:-:S03]  /*51e0*/  IADD3 R7, R156, R7, RZ ;  /* 0x000000079c077210 */ /* 0x000fc60007ffe0ff */
[----:B------:R-:W-:-:S04]  /*51f0*/  IMAD.WIDE.U32 R6, R22, UR43, R6 ;  /* 0x0000002b16067c25 */ /* 0x000fc8000f8e0006 */
[----:B------:R-:W-:Y:S01]  /*5200*/  IMAD.IADD R7, R157, 0x1, R7 ;  /* 0x000000019d077824 */ /* 0x000fe200078e0207 */
[----:B------:R-:W-:-:S04]  /*5210*/  LEA R10, P0, R6, R12, 0x1 ;  /* 0x0000000c060a7211 */ /* 0x000fc800078008ff */
[----:B------:R-:W-:Y:S02]  /*5220*/  LEA.HI.X R11, R6, R13, R7, 0x1, P0 ;  /* 0x0000000d060b7211 */ /* 0x000fe400000f0c07 */
[----:B------:R-:W-:-:S13]  /*5230*/  ISETP.GT.AND P0, PT, R0, 0x1, P3 ;  /* 0x000000010000780c */ /* 0x000fda0001f04270 */
[----:B------:R-:W-:Y:S05]  /*5240*/  @!P0 BRA `(.L_x_31) ;  /* 0x0000000000048947 */ /* 0x000fea0003800000 */
[----:B------:R0:W5:Y:S02]  /*5250*/  LDG.E.LTC128B.U16 R23, desc[UR36][R10.64+0x2] ;  /* 0x000002240a177981 */ /* 0x000164000c1e1520 */
.L_x_31:
[----:B------:R-:W-:Y:S05]  /*5260*/  BSYNC B1 ;  /* 0x0000000000017941 */ /* 0x000fea0003800000 */
.L_x_30:
[----:B------:R-:W2:Y:S01]  /*5270*/  LDL.LU R7, [R1+0x4] ;  /* 0x0000040001077983 */ /* 0x000ea20000300800 */
[----:B-----5:R-:W-:Y:S01]  /*5280*/  IMAD.U32 R6, R23, 0x10000, RZ ;  /* 0x0001000017067824 */ /* 0x020fe200078e00ff */
[C---:B------:R-:W-:Y:S01]  /*5290*/  SHF.L.U64.HI R155, R14.reuse, 0x3, R15 ;  /* 0x000000030e9b7819 */ /* 0x040fe2000001020f */
[----:B------:R-:W-:Y:S01]  /*52a0*/  IMAD.SHL.U32 R154, R14, 0x8, RZ ;  /* 0x000000080e9a7824 */ /* 0x000fe200078e00ff */
[----:B------:R-:W3:Y:S01]  /*52b0*/  LDL.LU R158, [R1+0x8] ;  /* 0x00000800019e7983 */ /* 0x000ee20000300800 */
[----:B------:R-:W-:-:S04]  /*52c0*/  FMUL R6, R6, R16 ;  /* 0x0000001006067220 */ /* 0x000fc80000400000 */
[----:B--2---:R-:W-:-:S05]  /*52d0*/  FFMA R6, R7, R2, R6 ;  /* 0x0000000207067223 */ /* 0x004fca0000000006 */
[----:B------:R-:W-:-:S05]  /*52e0*/  F2FP.BF16.F32.PACK_AB R6, RZ, R6 ;  /* 0x00000006ff06723e */ /* 0x000fca00000010ff */
[----:B------:R1:W-:Y:S01]  /*52f0*/  @P0 STG.E.U16 desc[UR36][R4.64+0x2], R6 ;  /* 0x0000020604000986 */ /* 0x0003e2000c101524 */
[----:B------:R-:W-:-:S04]  /*5300*/  ISETP.GT.AND P0, PT, R17, 0x8, PT ;  /* 0x000000081100780c */ /* 0x000fc80003f04270 */
[----:B------:R-:W-:Y:S01]  /*5310*/  ISETP.GT.AND P1, PT, R0, RZ, P0 ;  /* 0x000000ff0000720c */ /* 0x000fe20000724270 */
[----:B-1----:R-:W-:-:S04]  /*5320*/  IMAD.WIDE.U32 R6, R3, R14, R154 ;  /* 0x0000000e03067225 */ /* 0x002fc800078e009a */
[----:B------:R-:W-:Y:S01]  /*5330*/  IMAD.IADD R156, R156, 0x1, R7 ;  /* 0x000000019c9c7824 */ /* 0x000fe200078e0207 */
[----:B------:R-:W-:-:S05]  /*5340*/  IADD3 R7, P2, R152, R6, RZ ;  /* 0x0000000698077210 */ /* 0x000fca0007f5e0ff */
[----:B------:R-:W-:Y:S01]  /*5350*/  IMAD.X R9, R156, 0x1, R21, P2 ;  /* 0x000000019c097824 */ /* 0x000fe200010e0615 */
[----:B------:R-:W-:-:S04]  /*5360*/  LEA R8, P2, R7, R12, 0x1 ;  /* 0x0000000c07087211 */ /* 0x000fc800078408ff */
[----:B------:R-:W-:-:S05]  /*5370*/  LEA.HI.X R9, R7, R13, R9, 0x1, P2 ;  /* 0x0000000d07097211 */ /* 0x000fca00010f0c09 */
[----:B------:R1:W2:Y:S01]  /*5380*/  @P1 LDG.E.LTC128B.U16 R23, desc[UR36][R8.64] ;  /* 0x0000002408171981 */ /* 0x0002a2000c1e1520 */
[----:B------:R-:W-:Y:S01]  /*5390*/  IADD3 R6, P2, R18, R6, RZ ;  /* 0x0000000612067210 */ /* 0x000fe20007f5e0ff */
[----:B------:R-:W-:Y:S01]  /*53a0*/  BSSY B1, `(.L_x_32) ;  /* 0x0000016000017945 */ /* 0x000fe20003800000 */
[----:B------:R-:W-:-:S03]  /*53b0*/  ISETP.GT.AND P4, PT, R0, 0x1, P0 ;  /* 0x000000010000780c */ /* 0x000fc60000784270 */
[----:B------:R-:W-:Y:S02]  /*53c0*/  IMAD.X R7, R19, 0x1, R156, P2 ;  /* 0x0000000113077824 */ /* 0x000fe400010e069c */
[----:B------:R-:W-:Y:S02]  /*53d0*/  IMAD.U32 R156, RZ, RZ, UR9 ;  /* 0x00000009ff9c7e24 */ /* 0x000fe4000f8e00ff */
[----:B------:R-:W-:-:S04]  /*53e0*/  IMAD.WIDE.U32 R6, R22, UR43, R6 ;  /* 0x0000002b16067c25 */ /* 0x000fc8000f8e0006 */
[----:B------:R-:W-:Y:S01]  /*53f0*/  IMAD.IADD R7, R157, 0x1, R7 ;  /* 0x000000019d077824 */ /* 0x000fe200078e0207 */
[----:B-1----:R-:W-:-:S04]  /*5400*/  LEA R8, P2, R6, R12, 0x1 ;  /* 0x0000000c06087211 */ /* 0x002fc800078408ff */
[----:B------:R-:W-:Y:S02]  /*5410*/  LEA.HI.X R9, R6, R13, R7, 0x1, P2 ;  /* 0x0000000d06097211 */ /* 0x000fe400010f0c07 */
[----:B--2---:R-:W-:-:S05]  /*5420*/  SHF.L.U32 R6, R23, 0x10, RZ ;  /* 0x0000001017067819 */ /* 0x004fca00000006ff */
[----:B------:R-:W-:-:S04]  /*5430*/  FMUL R6, R6, R16 ;  /* 0x0000001006067220 */ /* 0x000fc80000400000 */
[----:B---3--:R-:W-:Y:S01]  /*5440*/  FFMA R7, R158, R2, R6 ;  /* 0x000000029e077223 */ /* 0x008fe20000000006 */
[----:B------:R-:W-:Y:S02]  /*5450*/  IMAD.U32 R158, RZ, RZ, UR8 ;  /* 0x00000008ff9e7e24 */ /* 0x000fe4000f8e00ff */
[----:B------:R-:W-:Y:S02]  /*5460*/  IMAD.U32 R6, RZ, RZ, UR8 ;  /* 0x00000008ff067e24 */ /* 0x000fe4000f8e00ff */
[----:B------:R-:W-:Y:S01]  /*5470*/  IMAD.SHL.U32 R158, R158, 0x10, RZ ;  /* 0x000000109e9e7824 */ /* 0x000fe200078e00ff */
[----:B------:R-:W-:Y:S02]  /*5480*/  F2FP.BF16.F32.PACK_AB R7, RZ, R7 ;  /* 0x00000007ff07723e */ /* 0x000fe400000010ff */
[----:B------:R-:W-:Y:S02]  /*5490*/  SHF.L.U64.HI R156, R6, 0x4, R156 ;  /* 0x00000004069c7819 */ /* 0x000fe4000001029c */
[----:B------:R-:W-:-:S02]  /*54a0*/  IADD3 R6, P2, R158, R4, RZ ;  /* 0x000000049e067210 */ /* 0x000fc40007f5e0ff */
[----:B------:R-:W-:-:S03]  /*54b0*/  PRMT R159, R7, 0x7610, R159 ;  /* 0x00007610079f7816 */ /* 0x000fc6000000009f */
[----:B------:R-:W-:-:S05]  /*54c0*/  IMAD.X R7, R156, 0x1, R5, P2 ;  /* 0x000000019c077824 */ /* 0x000fca00010e0605 */
[----:B------:R1:W-:Y:S01]  /*54d0*/  @P1 STG.E.U16 desc[UR36][R6.64], R159 ;  /* 0x0000009f06001986 */ /* 0x0003e2000c101524 */
[----:B------:R-:W-:Y:S05]  /*54e0*/  @!P4 BRA `(.L_x_33) ;  /* 0x000000000004c947 */ /* 0x000fea0003800000 */
[----:B------:R2:W5:Y:S02]  /*54f0*/  LDG.E.LTC128B.U16 R23, desc[UR36][R8.64+0x2] ;  /* 0x0000022408177981 */ /* 0x000564000c1e1520 */
.L_x_33:
[----:B------:R-:W-:Y:S05]  /*5500*/  BSYNC B1 ;  /* 0x0000000000017941 */ /* 0x000fea0003800000 */
.L_x_32:
[----:B------:R-:W3:Y:S01]  /*5510*/  LDL.LU R161, [R1+0xc] ;  /* 0x00000c0001a17983 */ /* 0x000ee20000300800 */
[----:B-1---5:R-:W-:Y:S01]  /*5520*/  IMAD.U32 R159, R23, 0x10000, RZ ;  /* 0x00010000179f7824 */ /* 0x022fe200078e00ff */
[----:B------:R-:W-:Y:S01]  /*5530*/  ISETP.GT.AND P1, PT, R0, 0x8, P3 ;  /* 0x000000080000780c */ /* 0x000fe20001f24270 */
[----:B------:R-:W-:Y:S02]  /*5540*/  BSSY B1, `(.L_x_34) ;  /* 0x0000007000017945 */ /* 0x000fe40003800000 */
[----:B------:R-:W-:-:S04]  /*5550*/  FMUL R159, R159, R16 ;  /* 0x000000109f9f7220 */ /* 0x000fc80000400000 */
[----:B---3--:R-:W-:-:S05]  /*5560*/  FFMA R159, R161, R2, R159 ;  /* 0x00000002a19f7223 */ /* 0x008fca000000009f */
[----:B------:R-:W-:-:S05]  /*5570*/  F2FP.BF16.F32.PACK_AB R159, RZ, R159 ;  /* 0x0000009fff9f723e */ /* 0x000fca00000010ff */
[----:B------:R1:W-:Y:S01]  /*5580*/  @P4 STG.E.U16 desc[UR36][R6.64+0x2], R159 ;  /* 0x0000029f06004986 */ /* 0x0003e2000c101524 */
[----:B------:R-:W-:Y:S05]  /*5590*/  @!P1 BRA `(.L_x_35) ;  /* 0x0000000000049947 */ /* 0x000fea0003800000 */
[----:B------:R3:W5:Y:S02]  /*55a0*/  LDG.E.LTC128B.U16 R23, desc[UR36][R10.64+0x10] ;  /* 0x000010240a177981 */ /* 0x000764000c1e1520 */
.L_x_35:
[----:B------:R-:W-:Y:S05]  /*55b0*/  BSYNC B1 ;  /* 0x0000000000017941 */ /* 0x000fea0003800000 */
.L_x_34:
[----:B------:R-:W4:Y:S01]  /*55c0*/  LDL.LU R161, [R1+0x10] ;  /* 0x0000100001a17983 */ /* 0x000f220000300800 */
[----:B-1---5:R-:W-:Y:S01]  /*55d0*/  IMAD.U32 R159, R23, 0x10000, RZ ;  /* 0x00010000179f7824 */ /* 0x022fe200078e00ff */
[----:B------:R-:W-:Y:S01]  /*55e0*/  ISETP.GT.AND P2, PT, R0, 0x9, P3 ;  /* 0x000000090000780c */ /* 0x000fe20001f44270 */
[----:B------:R-:W-:Y:S02]  /*55f0*/  BSSY B1, `(.L_x_36) ;  /* 0x0000007000017945 */ /* 0x000fe40003800000 */
[----:B------:R-:W-:-:S04]  /*5600*/  FMUL R159, R159, R16 ;  /* 0x000000109f9f7220 */ /* 0x000fc80000400000 */
[----:B----4-:R-:W-:-:S05]  /*5610*/  FFMA R159, R161, R2, R159 ;  /* 0x00000002a19f7223 */ /* 0x010fca000000009f */
[----:B------:R-:W-:-:S05]  /*5620*/  F2FP.BF16.F32.PACK_AB R159, RZ, R159 ;  /* 0x0000009fff9f723e */ /* 0x000fca00000010ff */
[----:B------:R1:W-:Y:S01]  /*5630*/  @P1 STG.E.U16 desc[UR36][R4.64+0x10], R159 ;  /* 0x0000109f04001986 */ /* 0x0003e2000c101524 */
[----:B------:R-:W-:Y:S05]  /*5640*/  @!P2 BRA `(.L_x_37) ;  /* 0x000000000004a947 */ /* 0x000fea0003800000 */
[----:B------:R4:W5:Y:S02]  /*5650*/  LDG.E.LTC128B.U16 R23, desc[UR36][R10.64+0x12] ;  /* 0x000012240a177981 */ /* 0x000964000c1e1520 */
.L_x_37:
[----:B------:R-:W-:Y:S05]  /*5660*/  BSYNC B1 ;  /* 0x0000000000017941 */ /* 0x000fea0003800000 */
.L_x_36:
[----:B------:R-:W2:Y:S01]  /*5670*/  LDL.LU R161, [R1+0x14] ;  /* 0x0000140001a17983 */ /* 0x000ea20000300800 */
[----:B-1---5:R-:W-:Y:S01]  /*5680*/  SHF.L.U32 R159, R23, 0x10, RZ ;  /* 0x00000010179f7819 */ /* 0x022fe200000006ff */
[----:B------:R-:W-:Y:S01]  /*5690*/  BSSY B1, `(.L_x_38) ;  /* 0x0000008000017945 */ /* 0x000fe20003800000 */
[----:B------:R-:W-:-:S03]  /*56a0*/  ISETP.GT.AND P1, PT, R0, 0x8, P0 ;  /* 0x000000080000780c */ /* 0x000fc60000724270 */
[----:B------:R-:W-:-:S04]  /*56b0*/  FMUL R159, R159, R16 ;  /* 0x000000109f9f7220 */ /* 0x000fc80000400000 */
[----:B--2---:R-:W-:-:S05]  /*56c0*/  FFMA R159, R161, R2, R159 ;  /* 0x00000002a19f7223 */ /* 0x004fca000000009f */
[----:B------:R-:W-:-:S05]  /*56d0*/  F2FP.BF16.F32.PACK_AB R159, RZ, R159 ;  /* 0x0000009fff9f723e */ /* 0x000fca00000010ff */
[----:B------:R1:W-:Y:S01]  /*56e0*/  @P2 STG.E.U16 desc[UR36][R4.64+0x12], R159 ;  /* 0x0000129f04002986 */ /* 0x0003e2000c101524 */
[----:B------:R-:W-:Y:S05]  /*56f0*/  @!P1 BRA `(.L_x_39) ;  /* 0x0000000000049947 */ /* 0x000fea0003800000 */
[----:B------:R2:W5:Y:S02]  /*5700*/  LDG.E.LTC128B.U16 R23, desc[UR36][R8.64+0x10] ;  /* 0x0000102408177981 */ /* 0x000564000c1e1520 */
.L_x_39:
[----:B------:R-:W-:Y:S05]  /*5710*/  BSYNC B1 ;  /* 0x0000000000017941 */ /* 0x000fea0003800000 */
.L_x_38:
        /* <DEDUP_REMOVED lines=10> */
.L_x_41:
[----:B------:R-:W-:Y:S05]  /*57c0*/  BSYNC B1 ;  /* 0x0000000000017941 */ /* 0x000fea0003800000 */
.L_x_40:
[----:B------:R-:W2:Y:S01]  /*57d0*/  LDL.LU R161, [R1+0x1c] ;  /* 0x00001c0001a17983 */ /* 0x000ea20000300800 */
[----:B-1---5:R-:W-:Y:S01]  /*57e0*/  IMAD.U32 R159, R23, 0x10000, RZ ;  /* 0x00010000179f7824 */ /* 0x022fe200078e00ff */
[----:B------:R-:W-:Y:S01]  /*57f0*/  ISETP.GT.AND P1, PT, R0, 0x10, P3 ;  /* 0x000000100000780c */ /* 0x000fe20001f24270 */
[----:B------:R-:W-:Y:S02]  /*5800*/  BSSY B1, `(.L_x_42) ;  /* 0x0000007000017945 */ /* 0x000fe40003800000 */
[----:B------:R-:W-:-:S04]  /*5810*/  FMUL R159, R159, R16 ;  /* 0x000000109f9f7220 */ /* 0x000fc80000400000 */
[----:B--2---:R-:W-:-:S05]  /*5820*/  FFMA R159, R161, R2, R159 ;  /* 0x00000002a19f7223 */ /* 0x004fca000000009f */
[----:B------:R-:W-:-:S05]  /*5830*/  F2FP.BF16.F32.PACK_AB R159, RZ, R159 ;  /* 0x0000009fff9f723e */ /* 0x000fca00000010ff */
[----:B------:R1:W-:Y:S01]  /*5840*/  @P2 STG.E.U16 desc[UR36][R6.64+0x12], R159 ;  /* 0x0000129f06002986 */ /* 0x0003e2000c101524 */
[----:B------:R-:W-:Y:S05]  /*5850*/  @!P1 BRA `(.L_x_43) ;  /* 0x0000000000049947 */ /* 0x000fea0003800000 */
[----:B------:R2:W5:Y:S02]  /*5860*/  LDG.E.LTC128B.U16 R23, desc[UR36][R10.64+0x20] ;  /* 0x000020240a177981 */ /* 0x000564000c1e1520 */
.L_x_43:
[----:B------:R-:W-:Y:S05]  /*5870*/  BSYNC B1 ;  /* 0x0000000000017941 */ /* 0x000fea0003800000 */
.L_x_42:
        /* <DEDUP_REMOVED lines=10> */
.L_x_45:
[----:B------:R-:W-:Y:S05]  /*5920*/  BSYNC B1 ;  /* 0x0000000000017941 */ /* 0x000fea0003800000 */
.L_x_44:
        /* <DEDUP_REMOVED lines=10> */
.L_x_47:
[----:B------:R-:W-:Y:S05]  /*59d0*/  BSYNC B1 ;  /* 0x0000000000017941 */ /* 0x000fea0003800000 */
.L_x_46:
        /* <DEDUP_REMOVED lines=10> */
.L_x_49:
[----:B------:R-:W-:Y:S05]  /*5a80*/  BSYNC B1 ;  /* 0x0000000000017941 */ /* 0x000fea0003800000 */
.L_x_48:
        /* <DEDUP_REMOVED lines=10> */
.L_x_51:
[----:B------:R-:W-:Y:S05]  /*5b30*/  BSYNC B1 ;  /* 0x0000000000017941 */ /* 0x000fea0003800000 */
.L_x_50:
        /* <DEDUP_REMOVED lines=10> */
.L_x_53:
[----:B------:R-:W-:Y:S05]  /*5be0*/  BSYNC B1 ;  /* 0x0000000000017941 */ /* 0x000fea0003800000 */
.L_x_52:
        /* <DEDUP_REMOVED lines=10> */
.L_x_55:
[----:B------:R-:W-:Y:S05]  /*5c90*/  BSYNC B1 ;  /* 0x0000000000017941 */ /* 0x000fea0003800000 */
.L_x_54:
        /* <DEDUP_REMOVED lines=10> */
.L_x_57:
[----:B------:R-:W-:Y:S05]  /*5d40*/  BSYNC B1 ;  /* 0x0000000000017941 */ /* 0x000fea0003800000 */
.L_x_56:
        /* <DEDUP_REMOVED lines=10> */
.L_x_59:
[----:B------:R-:W-:Y:S05]  /*5df0*/  BSYNC B1 ;  /* 0x0000000000017941 */ /* 0x000fea0003800000 */
.L_x_58:
        /* <DEDUP_REMOVED lines=10> */
.L_x_61:
[----:B------:R-:W-:Y:S05]  /*5ea0*/  BSYNC B1 ;  /* 0x0000000000017941 */ /* 0x000fea0003800000 */
.L_x_60:
        /* <DEDUP_REMOVED lines=10> */
.L_x_63:
[----:B------:R-:W-:Y:S05]  /*5f50*/  BSYNC B1 ;  /* 0x0000000000017941 */ /* 0x000fea0003800000 */
.L_x_62:
        /* <DEDUP_REMOVED lines=10> */
.L_x_65:
[----:B------:R-:W-:Y:S05]  /*6000*/  BSYNC B1 ;  /* 0x0000000000017941 */ /* 0x000fea0003800000 */
.L_x_64:
        /* <DEDUP_REMOVED lines=10> */
.L_x_67:
[----:B------:R-:W-:Y:S05]  /*60b0*/  BSYNC B1 ;  /* 0x0000000000017941 */ /* 0x000fea0003800000 */
.L_x_66:
        /* <DEDUP_REMOVED lines=10> */
.L_x_69:
[----:B------:R-:W-:Y:S05]  /*6160*/  BSYNC B1 ;  /* 0x0000000000017941 */ /* 0x000fea0003800000 */
.L_x_68:
        /* <DEDUP_REMOVED lines=10> */
.L_x_71:
[----:B------:R-:W-:Y:S05]  /*6210*/  BSYNC B1 ;  /* 0x0000000000017941 */ /* 0x000fea0003800000 */
.L_x_70:
        /* <DEDUP_REMOVED lines=10> */
.L_x_73:
[----:B------:R-:W-:Y:S05]  /*62c0*/  BSYNC B1 ;  /* 0x0000000000017941 */ /* 0x000fea0003800000 */
.L_x_72:
        /* <DEDUP_REMOVED lines=10> */
.L_x_75:
[----:B------:R-:W-:Y:S05]  /*6370*/  BSYNC B1 ;  /* 0x0000000000017941 */ /* 0x000fea0003800000 */
.L_x_74:
        /* <DEDUP_REMOVED lines=10> */
.L_x_77:
[----:B------:R-:W-:Y:S05]  /*6420*/  BSYNC B1 ;  /* 0x0000000000017941 */ /* 0x000fea0003800000 */
.L_x_76:
        /* <DEDUP_REMOVED lines=10> */
.L_x_79:
[----:B------:R-:W-:Y:S05]  /*64d0*/  BSYNC B1 ;  /* 0x0000000000017941 */ /* 0x000fea0003800000 */
.L_x_78:
        /* <DEDUP_REMOVED lines=10> */
.L_x_81:
[----:B------:R-:W-:Y:S05]  /*6580*/  BSYNC B1 ;  /* 0x0000000000017941 */ /* 0x000fea0003800000 */
.L_x_80:
        /* <DEDUP_REMOVED lines=10> */
.L_x_83:
[----:B------:R-:W-:Y:S05]  /*6630*/  BSYNC B1 ;  /* 0x0000000000017941 */ /* 0x000fea0003800000 */
.L_x_82:
        /* <DEDUP_REMOVED lines=10> */
.L_x_85:
[----:B------:R-:W-:Y:S05]  /*66e0*/  BSYNC B1 ;  /* 0x0000000000017941 */ /* 0x000fea0003800000 */
.L_x_84:
        /* <DEDUP_REMOVED lines=10> */
.L_x_87:
[----:B------:R-:W-:Y:S05]  /*6790*/  BSYNC B1 ;  /* 0x0000000000017941 */ /* 0x000fea0003800000 */
.L_x_86:
        /* <DEDUP_REMOVED lines=10> */
.L_x_89:
[----:B------:R-:W-:Y:S05]  /*6840*/  BSYNC B1 ;  /* 0x0000000000017941 */ /* 0x000fea0003800000 */
.L_x_88:
        /* <DEDUP_REMOVED lines=10> */
.L_x_91:
[----:B------:R-:W-:Y:S05]  /*68f0*/  BSYNC B1 ;  /* 0x0000000000017941 */ /* 0x000fea0003800000 */
.L_x_90:
        /* <DEDUP_REMOVED lines=10> */
.L_x_93:
[----:B------:R-:W-:Y:S05]  /*69a0*/  BSYNC B1 ;  /* 0x0000000000017941 */ /* 0x000fea0003800000 */
.L_x_92:
        /* <DEDUP_REMOVED lines=10> */
.L_x_95:
[----:B------:R-:W-:Y:S05]  /*6a50*/  BSYNC B1 ;  /* 0x0000000000017941 */ /* 0x000fea0003800000 */
.L_x_94:
        /* <DEDUP_REMOVED lines=10> */
.L_x_97:
[----:B------:R-:W-:Y:S05]  /*6b00*/  BSYNC B1 ;  /* 0x0000000000017941 */ /* 0x000fea0003800000 */
.L_x_96:
        /* <DEDUP_REMOVED lines=10> */
.L_x_99:
[----:B------:R-:W-:Y:S05]  /*6bb0*/  BSYNC B1 ;  /* 0x0000000000017941 */ /* 0x000fea0003800000 */
.L_x_98:
        /* <DEDUP_REMOVED lines=10> */
.L_x_101:
[----:B------:R-:W-:Y:S05]  /*6c60*/  BSYNC B1 ;  /* 0x0000000000017941 */ /* 0x000fea0003800000 */
.L_x_100:
        /* <DEDUP_REMOVED lines=10> */
.L_x_103:
[----:B------:R-:W-:Y:S05]  /*6d10*/  BSYNC B1 ;  /* 0x0000000000017941 */ /* 0x000fea0003800000 */
.L_x_102:
        /* <DEDUP_REMOVED lines=10> */
.L_x_105:
[----:B------:R-:W-:Y:S05]  /*6dc0*/  BSYNC B1 ;  /* 0x0000000000017941 */ /* 0x000fea0003800000 */
.L_x_104:
        /* <DEDUP_REMOVED lines=10> */
.L_x_107:
[----:B------:R-:W-:Y:S05]  /*6e70*/  BSYNC B1 ;  /* 0x0000000000017941 */ /* 0x000fea0003800000 */
.L_x_106:
        /* <DEDUP_REMOVED lines=10> */
.L_x_109:
[----:B------:R-:W-:Y:S05]  /*6f20*/  BSYNC B1 ;  /* 0x0000000000017941 */ /* 0x000fea0003800000 */
.L_x_108:
        /* <DEDUP_REMOVED lines=10> */
.L_x_111:
[----:B------:R-:W-:Y:S05]  /*6fd0*/  BSYNC B1 ;  /* 0x0000000000017941 */ /* 0x000fea0003800000 */
.L_x_110:
        /* <DEDUP_REMOVED lines=10> */
.L_x_113:
[----:B------:R-:W-:Y:S05]  /*7080*/  BSYNC B1 ;  /* 0x0000000000017941 */ /* 0x000fea0003800000 */
.L_x_112:
        /* <DEDUP_REMOVED lines=10> */
.L_x_115:
[----:B------:R-:W-:Y:S05]  /*7130*/  BSYNC B1 ;  /* 0x0000000000017941 */ /* 0x000fea0003800000 */
.L_x_114:
        /* <DEDUP_REMOVED lines=10> */
.L_x_117:
[----:B------:R-:W-:Y:S05]  /*71e0*/  BSYNC B1 ;  /* 0x0000000000017941 */ /* 0x000fea0003800000 */
.L_x_116:
        /* <DEDUP_REMOVED lines=10> */
.L_x_119:
[----:B------:R-:W-:Y:S05]  /*7290*/  BSYNC B1 ;  /* 0x0000000000017941 */ /* 0x000fea0003800000 */
.L_x_118:
        /* <DEDUP_REMOVED lines=10> */
.L_x_121:
[----:B------:R-:W-:Y:S05]  /*7340*/  BSYNC B1 ;  /* 0x0000000000017941 */ /* 0x000fea0003800000 */
.L_x_120:
        /* <DEDUP_REMOVED lines=10> */
.L_x_123:
[----:B------:R-:W-:Y:S05]  /*73f0*/  BSYNC B1 ;  /* 0x0000000000017941 */ /* 0x000fea0003800000 */
.L_x_122:
        /* <DEDUP_REMOVED lines=10> */
.L_x_125:
[----:B------:R-:W-:Y:S05]  /*74a0*/  BSYNC B1 ;  /* 0x0000000000017941 */ /* 0x000fea0003800000 */
.L_x_124:
        /* <DEDUP_REMOVED lines=10> */
.L_x_127:
[----:B------:R-:W-:Y:S05]  /*7550*/  BSYNC B1 ;  /* 0x0000000000017941 */ /* 0x000fea0003800000 */
.L_x_126:
        /* <DEDUP_REMOVED lines=10> */
.L_x_129:
[----:B------:R-:W-:Y:S05]  /*7600*/  BSYNC B1 ;  /* 0x0000000000017941 */ /* 0x000fea0003800000 */
.L_x_128:
        /* <DEDUP_REMOVED lines=10> */
.L_x_131:
[----:B------:R-:W-:Y:S05]  /*76b0*/  BSYNC B1 ;  /* 0x0000000000017941 */ /* 0x000fea0003800000 */
.L_x_130:
        /* <DEDUP_REMOVED lines=10> */
.L_x_133:
[----:B------:R-:W-:Y:S05]  /*7760*/  BSYNC B1 ;  /* 0x0000000000017941 */ /* 0x000fea0003800000 */
.L_x_132:
        /* <DEDUP_REMOVED lines=10> */
.L_x_135:
[----:B------:R-:W-:Y:S05]  /*7810*/  BSYNC B1 ;  /* 0x0000000000017941 */ /* 0x000fea0003800000 */
.L_x_134:
        /* <DEDUP_REMOVED lines=10> */
.L_x_137:
[----:B------:R-:W-:Y:S05]  /*78c0*/  BSYNC B1 ;  /* 0x0000000000017941 */ /* 0x000fea0003800000 */
.L_x_136:
        /* <DEDUP_REMOVED lines=10> */
.L_x_139:
[----:B------:R-:W-:Y:S05]  /*7970*/  BSYNC B1 ;  /* 0x0000000000017941 */ /* 0x000fea0003800000 */
.L_x_138:
        /* <DEDUP_REMOVED lines=10> */
.L_x_141:
[----:B------:R-:W-:Y:S05]  /*7a20*/  BSYNC B1 ;  /* 0x0000000000017941 */ /* 0x000fea0003800000 */
.L_x_140:
        /* <DEDUP_REMOVED lines=10> */
.L_x_143:
[----:B------:R-:W-:Y:S05]  /*7ad0*/  BSYNC B1 ;  /* 0x0000000000017941 */ /* 0x000fea0003800000 */
.L_x_142:
        /* <DEDUP_REMOVED lines=10> */
.L_x_145:
[----:B------:R-:W-:Y:S05]  /*7b80*/  BSYNC B1 ;  /* 0x0000000000017941 */ /* 0x000fea0003800000 */
.L_x_144:
        /* <DEDUP_REMOVED lines=10> */
.L_x_147:
[----:B------:R-:W-:Y:S05]  /*7c30*/  BSYNC B1 ;  /* 0x0000000000017941 */ /* 0x000fea0003800000 */
.L_x_146:
        /* <DEDUP_REMOVED lines=10> */
.L_x_149:
[----:B------:R-:W-:Y:S05]  /*7ce0*/  BSYNC B1 ;  /* 0x0000000000017941 */ /* 0x000fea0003800000 */
.L_x_148:
        /* <DEDUP_REMOVED lines=10> */
.L_x_151:
[----:B------:R-:W-:Y:S05]  /*7d90*/  BSYNC B1 ;  /* 0x0000000000017941 */ /* 0x000fea0003800000 */
.L_x_150:
        /* <DEDUP_REMOVED lines=10> */
.L_x_153:
[----:B------:R-:W-:Y:S05]  /*7e40*/  BSYNC B1 ;  /* 0x0000000000017941 */ /* 0x000fea0003800000 */
.L_x_152:
        /* <DEDUP_REMOVED lines=10> */
.L_x_155:
[----:B------:R-:W-:Y:S05]  /*7ef0*/  BSYNC B1 ;  /* 0x0000000000017941 */ /* 0x000fea0003800000 */
.L_x_154:
        /* <DEDUP_REMOVED lines=10> */
.L_x_157:
[----:B------:R-:W-:Y:S05]  /*7fa0*/  BSYNC B1 ;  /* 0x0000000000017941 */ /* 0x000fea0003800000 */
.L_x_156:
        /* <DEDUP_REMOVED lines=10> */
.L_x_159:
[----:B------:R-:W-:Y:S05]  /*8050*/  BSYNC B1 ;  /* 0x0000000000017941 */ /* 0x000fea0003800000 */
.L_x_158:
        /* <DEDUP_REMOVED lines=10> */
.L_x_161:
[----:B------:R-:W-:Y:S05]  /*8100*/  BSYNC B1 ;  /* 0x0000000000017941 */ /* 0x000fea0003800000 */
.L_x_160:
        /* <DEDUP_REMOVED lines=10> */
.L_x_163:
[----:B------:R-:W-:Y:S05]  /*81b0*/  BSYNC B1 ;  /* 0x0000000000017941 */ /* 0x000fea0003800000 */
.L_x_162:
        /* <DEDUP_REMOVED lines=10> */
.L_x_165:
[----:B------:R-:W-:Y:S05]  /*8260*/  BSYNC B1 ;  /* 0x0000000000017941 */ /* 0x000fea0003800000 */
.L_x_164:
        /* <DEDUP_REMOVED lines=10> */
.L_x_167:
[----:B------:R-:W-:Y:S05]  /*8310*/  BSYNC B1 ;  /* 0x0000000000017941 */ /* 0x000fea0003800000 */
.L_x_166:
        /* <DEDUP_REMOVED lines=10> */
.L_x_169:
[----:B------:R-:W-:Y:S05]  /*83c0*/  BSYNC B1 ;  /* 0x0000000000017941 */ /* 0x000fea0003800000 */
.L_x_168:
        /* <DEDUP_REMOVED lines=10> */
.L_x_171:
[----:B------:R-:W-:Y:S05]  /*8470*/  BSYNC B1 ;  /* 0x0000000000017941 */ /* 0x000fea0003800000 */
.L_x_170:
        /* <DEDUP_REMOVED lines=10> */
.L_x_173:
[----:B------:R-:W-:Y:S05]  /*8520*/  BSYNC B1 ;  /* 0x0000000000017941 */ /* 0x000fea0003800000 */
.L_x_172:
        /* <DEDUP_REMOVED lines=10> */
.L_x_175:
[----:B------:R-:W-:Y:S05]  /*85d0*/  BSYNC B1 ;  /* 0x0000000000017941 */ /* 0x000fea0003800000 */
.L_x_174:
        /* <DEDUP_REMOVED lines=10> */
.L_x_177:
[----:B------:R-:W-:Y:S05]  /*8680*/  BSYNC B1 ;  /* 0x0000000000017941 */ /* 0x000fea0003800000 */
.L_x_176:
        /* <DEDUP_REMOVED lines=10> */
.L_x_179:
[----:B------:R-:W-:Y:S05]  /*8730*/  BSYNC B1 ;  /* 0x0000000000017941 */ /* 0x000fea0003800000 */
.L_x_178:
        /* <DEDUP_REMOVED lines=10> */
.L_x_181:
[----:B------:R-:W-:Y:S05]  /*87e0*/  BSYNC B1 ;  /* 0x0000000000017941 */ /* 0x000fea0003800000 */
.L_x_180:
        /* <DEDUP_REMOVED lines=10> */
.L_x_183:
[----:B------:R-:W-:Y:S05]  /*8890*/  BSYNC B1 ;  /* 0x0000000000017941 */ /* 0x000fea0003800000 */
.L_x_182:
        /* <DEDUP_REMOVED lines=10> */
.L_x_185:
[----:B------:R-:W-:Y:S05]  /*8940*/  BSYNC B1 ;  /* 0x0000000000017941 */ /* 0x000fea0003800000 */
.L_x_184:
        /* <DEDUP_REMOVED lines=10> */
.L_x_187:
[----:B------:R-:W-:Y:S05]  /*89f0*/  BSYNC B1 ;  /* 0x0000000000017941 */ /* 0x000fea0003800000 */
.L_x_186:
        /* <DEDUP_REMOVED lines=10> */
.L_x_189:
[----:B------:R-:W-:Y:S05]  /*8aa0*/  BSYNC B1 ;  /* 0x0000000000017941 */ /* 0x000fea0003800000 */
.L_x_188:
        /* <DEDUP_REMOVED lines=10> */
.L_x_191:
[----:B------:R-:W-:Y:S05]  /*8b50*/  BSYNC B1 ;  /* 0x0000000000017941 */ /* 0x000fea0003800000 */
.L_x_190:
        /* <DEDUP_REMOVED lines=10> */
.L_x_193:
[----:B------:R-:W-:Y:S05]  /*8c00*/  BSYNC B1 ;  /* 0x0000000000017941 */ /* 0x000fea0003800000 */
.L_x_192:
        /* <DEDUP_REMOVED lines=10> */
.L_x_195:
[----:B------:R-:W-:Y:S05]  /*8cb0*/  BSYNC B1 ;  /* 0x0000000000017941 */ /* 0x000fea0003800000 */
.L_x_194:
        /* <DEDUP_REMOVED lines=10> */
.L_x_197:
[----:B------:R-:W-:Y:S05]  /*8d60*/  BSYNC B1 ;  /* 0x0000000000017941 */ /* 0x000fea0003800000 */
.L_x_196:
        /* <DEDUP_REMOVED lines=10> */
.L_x_199:
[----:B------:R-:W-:Y:S05]  /*8e10*/  BSYNC B1 ;  /* 0x0000000000017941 */ /* 0x000fea0003800000 */
.L_x_198:
        /* <DEDUP_REMOVED lines=10> */
.L_x_201:
[----:B------:R-:W-:Y:S05]  /*8ec0*/  BSYNC B1 ;  /* 0x0000000000017941 */ /* 0x000fea0003800000 */
.L_x_200:
        /* <DEDUP_REMOVED lines=10> */
.L_x_203:
[----:B------:R-:W-:Y:S05]  /*8f70*/  BSYNC B1 ;  /* 0x0000000000017941 */ /* 0x000fea0003800000 */
.L_x_202:
        /* <DEDUP_REMOVED lines=10> */
.L_x_205:
[----:B------:R-:W-:Y:S05]  /*9020*/  BSYNC B1 ;  /* 0x0000000000017941 */ /* 0x000fea0003800000 */
.L_x_204:
        /* <DEDUP_REMOVED lines=10> */
.L_x_207:
[----:B------:R-:W-:Y:S05]  /*90d0*/  BSYNC B1 ;  /* 0x0000000000017941 */ /* 0x000fea0003800000 */
.L_x_206:
        /* <DEDUP_REMOVED lines=10> */
.L_x_209:
[----:B------:R-:W-:Y:S05]  /*9180*/  BSYNC B1 ;  /* 0x0000000000017941 */ /* 0x000fea0003800000 */
.L_x_208:
        /* <DEDUP_REMOVED lines=10> */
.L_x_211:
[----:B------:R-:W-:Y:S05]  /*9230*/  BSYNC B1 ;  /* 0x0000000000017941 */ /* 0x000fea0003800000 */
.L_x_210:
        /* <DEDUP_REMOVED lines=10> */
.L_x_213:
[----:B------:R-:W-:Y:S05]  /*92e0*/  BSYNC B1 ;  /* 0x0000000000017941 */ /* 0x000fea0003800000 */
.L_x_212:
        /* <DEDUP_REMOVED lines=10> */
.L_x_215:
[----:B------:R-:W-:Y:S05]  /*9390*/  BSYNC B1 ;  /* 0x0000000000017941 */ /* 0x000fea0003800000 */
.L_x_214:
        /* <DEDUP_REMOVED lines=10> */
.L_x_217:
[----:B------:R-:W-:Y:S05]  /*9440*/  BSYNC B1 ;  /* 0x0000000000017941 */ /* 0x000fea0003800000 */
.L_x_216:
        /* <DEDUP_REMOVED lines=10> */
.L_x_219:
[----:B------:R-:W-:Y:S05]  /*94f0*/  BSYNC B1 ;  /* 0x0000000000017941 */ /* 0x000fea0003800000 */
.L_x_218:
        /* <DEDUP_REMOVED lines=10> */
.L_x_221:
[----:B------:R-:W-:Y:S05]  /*95a0*/  BSYNC B1 ;  /* 0x0000000000017941 */ /* 0x000fea0003800000 */
.L_x_220:
        /* <DEDUP_REMOVED lines=10> */
.L_x_223:
[----:B------:R-:W-:Y:S05]  /*9650*/  BSYNC B1 ;  /* 0x0000000000017941 */ /* 0x000fea0003800000 */
.L_x_222:
        /* <DEDUP_REMOVED lines=10> */
.L_x_225:
[----:B------:R-:W-:Y:S05]  /*9700*/  BSYNC B1 ;  /* 0x0000000000017941 */ /* 0x000fea0003800000 */
.L_x_224:
        /* <DEDUP_REMOVED lines=10> */
.L_x_227:
[----:B------:R-:W-:Y:S05]  /*97b0*/  BSYNC B1 ;  /* 0x0000000000017941 */ /* 0x000fea0003800000 */
.L_x_226:
        /* <DEDUP_REMOVED lines=10> */
.L_x_229:
[----:B------:R-:W-:Y:S05]  /*9860*/  BSYNC B1 ;  /* 0x0000000000017941 */ /* 0x000fea0003800000 */
.L_x_228:
        /* <DEDUP_REMOVED lines=10> */
.L_x_231:
[----:B------:R-:W-:Y:S05]  /*9910*/  BSYNC B1 ;  /* 0x0000000000017941 */ /* 0x000fea0003800000 */
.L_x_230:
        /* <DEDUP_REMOVED lines=10> */
.L_x_233:
[----:B------:R-:W-:Y:S05]  /*99c0*/  BSYNC B1 ;  /* 0x0000000000017941 */ /* 0x000fea0003800000 */
.L_x_232:
        /* <DEDUP_REMOVED lines=10> */
.L_x_235:
[----:B------:R-:W-:Y:S05]  /*9a70*/  BSYNC B1 ;  /* 0x0000000000017941 */ /* 0x000fea0003800000 */
.L_x_234:
        /* <DEDUP_REMOVED lines=10> */
.L_x_237:
[----:B------:R-:W-:Y:S05]  /*9b20*/  BSYNC B1 ;  /* 0x0000000000017941 */ /* 0x000fea0003800000 */
.L_x_236:
        /* <DEDUP_REMOVED lines=10> */
.L_x_239:
[----:B------:R-:W-:Y:S05]  /*9bd0*/  BSYNC B1 ;  /* 0x0000000000017941 */ /* 0x000fea0003800000 */
.L_x_238:
        /* <DEDUP_REMOVED lines=10> */
.L_x_241:
[----:B------:R-:W-:Y:S05]  /*9c80*/  BSYNC B1 ;  /* 0x0000000000017941 */ /* 0x000fea0003800000 */
.L_x_240:
        /* <DEDUP_REMOVED lines=10> */
.L_x_243:
[----:B------:R-:W-:Y:S05]  /*9d30*/  BSYNC B1 ;  /* 0x0000000000017941 */ /* 0x000fea0003800000 */
.L_x_242:
        /* <DEDUP_REMOVED lines=10> */
.L_x_245:
[----:B------:R-:W-:Y:S05]  /*9de0*/  BSYNC B1 ;  /* 0x0000000000017941 */ /* 0x000fea0003800000 */
.L_x_244:
        /* <DEDUP_REMOVED lines=10> */
.L_x_247:
[----:B------:R-:W-:Y:S05]  /*9e90*/  BSYNC B1 ;  /* 0x0000000000017941 */ /* 0x000fea0003800000 */
.L_x_246:
        /* <DEDUP_REMOVED lines=10> */
.L_x_249:
[----:B------:R-:W-:Y:S05]  /*9f40*/  BSYNC B1 ;  /* 0x0000000000017941 */ /* 0x000fea0003800000 */
.L_x_248:
        /* <DEDUP_REMOVED lines=10> */
.L_x_251:
[----:B------:R-:W-:Y:S05]  /*9ff0*/  BSYNC B1 ;  /* 0x0000000000017941 */ /* 0x000fea0003800000 */
.L_x_250:
        /* <DEDUP_REMOVED lines=10> */
.L_x_253:
[----:B------:R-:W-:Y:S05]  /*a0a0*/  BSYNC B1 ;  /* 0x0000000000017941 */ /* 0x000fea0003800000 */
.L_x_252:
        /* <DEDUP_REMOVED lines=10> */
.L_x_255:
[----:B------:R-:W-:Y:S05]  /*a150*/  BSYNC B1 ;  /* 0x0000000000017941 */ /* 0x000fea0003800000 */
.L_x_254:
        /* <DEDUP_REMOVED lines=10> */
.L_x_257:
[----:B------:R-:W-:Y:S05]  /*a200*/  BSYNC B1 ;  /* 0x0000000000017941 */ /* 0x000fea0003800000 */
.L_x_256:
        /* <DEDUP_REMOVED lines=10> */
.L_x_259:
[----:B------:R-:W-:Y:S05]  /*a2b0*/  BSYNC B1 ;  /* 0x0000000000017941 */ /* 0x000fea0003800000 */
.L_x_258:
        /* <DEDUP_REMOVED lines=10> */
.L_x_261:
[----:B------:R-:W-:Y:S05]  /*a360*/  BSYNC B1 ;  /* 0x0000000000017941 */ /* 0x000fea0003800000 */
.L_x_260:
        /* <DEDUP_REMOVED lines=10> */
.L_x_263:
[----:B------:R-:W-:Y:S05]  /*a410*/  BSYNC B1 ;  /* 0x0000000000017941 */ /* 0x000fea0003800000 */
.L_x_262:
        /* <DEDUP_REMOVED lines=10> */
.L_x_265:
[----:B------:R-:W-:Y:S05]  /*a4c0*/  BSYNC B1 ;  /* 0x0000000000017941 */ /* 0x000fea0003800000 */
.L_x_264:
        /* <DEDUP_REMOVED lines=10> */
.L_x_267:
[----:B------:R-:W-:Y:S05]  /*a570*/  BSYNC B1 ;  /* 0x0000000000017941 */ /* 0x000fea0003800000 */
.L_x_266:
        /* <DEDUP_REMOVED lines=10> */
.L_x_269:
[----:B------:R-:W-:Y:S05]  /*a620*/  BSYNC B1 ;  /* 0x0000000000017941 */ /* 0x000fea0003800000 */
.L_x_268:
        /* <DEDUP_REMOVED lines=10> */
.L_x_271:
[----:B------:R-:W-:Y:S05]  /*a6d0*/  BSYNC B1 ;  /* 0x0000000000017941 */ /* 0x000fea0003800000 */
.L_x_270:
        /* <DEDUP_REMOVED lines=10> */
.L_x_273:
[----:B------:R-:W-:Y:S05]  /*a780*/  BSYNC B1 ;  /* 0x0000000000017941 */ /* 0x000fea0003800000 */
.L_x_272:
        /* <DEDUP_REMOVED lines=10> */
.L_x_275:
[----:B------:R-:W-:Y:S05]  /*a830*/  BSYNC B1 ;  /* 0x0000000000017941 */ /* 0x000fea0003800000 */
.L_x_274:
        /* <DEDUP_REMOVED lines=10> */
.L_x_277:
[----:B------:R-:W-:Y:S05]  /*a8e0*/  BSYNC B1 ;  /* 0x0000000000017941 */ /* 0x000fea0003800000 */
.L_x_276:
[----:B0-234-:R-:W2:Y:S01]  /*a8f0*/  LDL.LU R10, [R1+0x1f4] ;  /* 0x0001f400010a7983 */ /* 0x01dea20000300800 */
[----:B-----5:R-:W-:Y:S01]  /*a900*/  SHF.L.U32 R11, R23, 0x10, RZ ;  /* 0x00000010170b7819 */ /* 0x020fe200000006ff */
        /* <DEDUP_REMOVED lines=8> */
.L_x_279:
[----:B------:R-:W-:Y:S05]  /*a990*/  BSYNC B1 ;  /* 0x0000000000017941 */ /* 0x000fea0003800000 */
.L_x_278:
[----:B------:R-:W3:Y:S01]  /*a9a0*/  LDL.LU R10, [R1+0x1f8] ;  /* 0x0001f800010a7983 */ /* 0x000ee20000300800 */
[----:B0----5:R-:W-:Y:S01]  /*a9b0*/  IMAD.U32 R11, R23, 0x10000, RZ ;  /* 0x00010000170b7824 */ /* 0x021fe200078e00ff */
[----:B------:R-:W-:Y:S01]  /*a9c0*/  ISETP.GT.AND P1, PT, R0, 0xf9, P0 ;  /* 0x000000f90000780c */ /* 0x000fe20000724270 */
[----:B------:R-:W-:Y:S01]  /*a9d0*/  BSSY B1, `(.L_x_280) ;  /* 0x000000a000017945 */ /* 0x000fe20003800000 */
[----:B------:R-:W-:Y:S01]  /*a9e0*/  IADD3 R167, P0, R3, 0x80, RZ ;  /* 0x0000008003a77810 */ /* 0x000fe20007f1e0ff */
[----:B------:R-:W-:-:S04]  /*a9f0*/  FMUL R11, R11, R16 ;  /* 0x000000100b0b7220 */ /* 0x000fc80000400000 */
[----:B---3--:R-:W-:-:S05]  /*aa00*/  FFMA R11, R10, R2, R11 ;  /* 0x000000020a0b7223 */ /* 0x008fca000000000b */
[----:B------:R-:W-:-:S04]  /*aa10*/  F2FP.BF16.F32.PACK_AB R11, RZ, R11 ;  /* 0x0000000bff0b723e */ /* 0x000fc800000010ff */
[----:B------:R-:W-:Y:S01]  /*aa20*/  PRMT R3, R11, 0x7610, R3 ;  /* 0x000076100b037816 */ /* 0x000fe20000000003 */
[----:B------:R-:W-:-:S04]  /*aa30*/  IMAD.X R11, RZ, RZ, UR7, P0 ;  /* 0x00000007ff0b7e24 */ /* 0x000fc800080e06ff */
[----:B------:R0:W-:Y:S01]  /*aa40*/  @P2 STG.E.U16 desc[UR36][R6.64+0x1f0], R3 ;  /* 0x0001f00306002986 */ /* 0x0001e2000c101524 */
[----:B------:R-:W-:Y:S05]  /*aa50*/  @!P1 BRA `(.L_x_281) ;  /* 0x0000000000049947 */ /* 0x000fea0003800000 */
[----:B------:R3:W5:Y:S02]  /*aa60*/  LDG.E.LTC128B.U16 R23, desc[UR36][R8.64+0x1f2] ;  /* 0x0001f22408177981 */ /* 0x000764000c1e1520 */
.L_x_281:
[----:B------:R-:W-:Y:S05]  /*aa70*/  BSYNC B1 ;  /* 0x0000000000017941 */ /* 0x000fea0003800000 */
.L_x_280:
[----:B------:R-:W4:Y:S01]  /*aa80*/  LDL.LU R10, [R1+0x1fc] ;  /* 0x0001fc00010a7983 */ /* 0x000f220000300800 */
[----:B0----5:R-:W-:Y:S01]  /*aa90*/  IMAD.U32 R3, R23, 0x10000, RZ ;  /* 0x0001000017037824 */ /* 0x021fe200078e00ff */
[----:B------:R-:W-:Y:S01]  /*aaa0*/  ISETP.GT.AND P0, PT, R17, 0x80, PT ;  /* 0x000000801100780c */ /* 0x000fe20003f04270 */
[----:B--23--:R-:W-:Y:S02]  /*aab0*/  IMAD R8, R11, R14, RZ ;  /* 0x0000000e0b087224 */ /* 0x00cfe400078e02ff */
[----:B------:R-:W-:Y:S01]  /*aac0*/  FMUL R3, R3, R16 ;  /* 0x0000001003037220 */ /* 0x000fe20000400000 */
[----:B------:R-:W-:Y:S01]  /*aad0*/  ISETP.GT.AND P4, PT, R0, RZ, P0 ;  /* 0x000000ff0000720c */ /* 0x000fe20000784270 */
[C---:B------:R-:W-:Y:S02]  /*aae0*/  IMAD R165, R167.reuse, R15, R8 ;  /* 0x0000000fa7a57224 */ /* 0x040fe400078e0208 */
[----:B------:R-:W-:-:S04]  /*aaf0*/  IMAD.WIDE.U32 R8, R167, R14, R20 ;  /* 0x0000000ea7087225 */ /* 0x000fc800078e0014 */
[----:B------:R-:W-:Y:S02]  /*ab00*/  IMAD.IADD R9, R9, 0x1, R165 ;  /* 0x0000000109097824 */ /* 0x000fe400078e02a5 */
[----:B----4-:R-:W-:Y:S01]  /*ab10*/  FFMA R3, R10, R2, R3 ;  /* 0x000000020a037223 */ /* 0x010fe20000000003 */
[----:B------:R-:W-:-:S04]  /*ab20*/  LEA R10, P2, R8, R12, 0x1 ;  /* 0x0000000c080a7211 */ /* 0x000fc800078408ff */
[----:B------:R-:W-:Y:S02]  /*ab30*/  F2FP.BF16.F32.PACK_AB R3, RZ, R3 ;  /* 0x00000003ff03723e */ /* 0x000fe400000010ff */
[--C-:B------:R-:W-:Y:S02]  /*ab40*/  LEA.HI.X R11, R8, R13, R9.reuse, 0x1, P2 ;  /* 0x0000000d080b7211 */ /* 0x100fe400010f0c09 */
[----:B------:R-:W-:-:S05]  /*ab50*/  PRMT R9, R3, 0x7610, R9 ;  /* 0x0000761003097816 */ /* 0x000fca0000000009 */
[----:B------:R0:W-:Y:S04]  /*ab60*/  @P1 STG.E.U16 desc[UR36][R6.64+0x1f2], R9 ;  /* 0x0001f20906001986 */ /* 0x0001e8000c101524 */
[----:B------:R-:W2:Y:S01]  /*ab70*/  @P4 LDG.E.LTC128B.U16 R23, desc[UR36][R10.64] ;  /* 0x000000240a174981 */ /* 0x000ea2000c1e1520 */
[----:B-1----:R-:W-:Y:S01]  /*ab80*/  IMAD.U32 R159, RZ, RZ, UR8 ;  /* 0x00000008ff9f7e24 */ /* 0x002fe2000f8e00ff */
[----:B------:R-:W-:Y:S01]  /*ab90*/  MOV R161, UR8 ;  /* 0x0000000800a17c02 */ /* 0x000fe20008000f00 */
[----:B------:R-:W-:Y:S01]  /*aba0*/  IMAD.U32 R164, RZ, RZ, UR9 ;  /* 0x00000009ffa47e24 */ /* 0x000fe2000f8e00ff */
[----:B------:R-:W-:Y:S01]  /*abb0*/  ISETP.GT.AND P2, PT, R0, 0x1, P0 ;  /* 0x000000010000780c */ /* 0x000fe20000744270 */
[----:B------:R-:W-:Y:S01]  /*abc0*/  IMAD.SHL.U32 R159, R159, 0x100, RZ ;  /* 0x000001009f9f7824 */ /* 0x000fe200078e00ff */
[----:B------:R-:W-:Y:S01]  /*abd0*/  BSSY B1, `(.L_x_282) ;  /* 0x0000011000017945 */ /* 0x000fe20003800000 */
[----:B0-----:R-:W-:Y:S01]  /*abe0*/  IMAD.WIDE.U32 R8, R167, R14, R18 ;  /* 0x0000000ea7087225 */ /* 0x001fe200078e0012 */
[----:B------:R-:W-:-:S03]  /*abf0*/  SHF.L.U64.HI R161, R161, 0x8, R164 ;  /* 0x00000008a1a17819 */ /* 0x000fc600000102a4 */
[----:B------:R-:W-:Y:S02]  /*ac00*/  IMAD.IADD R9, R165, 0x1, R9 ;  /* 0x00000001a5097824 */ /* 0x000fe400078e0209 */
[----:B------:R-:W-:Y:S01]  /*ac10*/  IMAD.WIDE.U32 R162, R22, UR43, R8 ;  /* 0x0000002b16a27c25 */ /* 0x000fe2000f8e0008 */
[----:B------:R-:W-:-:S03]  /*ac20*/  IADD3 R8, P1, R159, R4, RZ ;  /* 0x000000049f087210 */ /* 0x000fc60007f3e0ff */
[----:B------:R-:W-:Y:S01]  /*ac30*/  IMAD.IADD R7, R157, 0x1, R163 ;  /* 0x000000019d077824 */ /* 0x000fe200078e02a3 */
[----:B------:R-:W-:Y:S01]  /*ac40*/  LEA R6, P3, R162, R12, 0x1 ;  /* 0x0000000ca2067211 */ /* 0x000fe200078608ff */
[----:B------:R-:W-:-:S03]  /*ac50*/  IMAD.X R9, R161, 0x1, R5, P1 ;  /* 0x00000001a1097824 */ /* 0x000fc600008e0605 */
[----:B------:R-:W-:Y:S01]  /*ac60*/  LEA.HI.X R7, R162, R13, R7, 0x1, P3 ;  /* 0x0000000da2077211 */ /* 0x000fe200018f0c07 */
[----:B--2---:R-:W-:-:S04]  /*ac70*/  IMAD.U32 R3, R23, 0x10000, RZ ;  /* 0x0001000017037824 */ /* 0x004fc800078e00ff */
[----:B------:R-:W-:-:S04]  /*ac80*/  FMUL R3, R3, R16 ;  /* 0x0000001003037220 */ /* 0x000fc80000400000 */
[----:B------:R-:W-:-:S05]  /*ac90*/  FFMA R3, R24, R2, R3 ;  /* 0x0000000218037223 */ /* 0x000fca0000000003 */
[----:B------:R-:W-:-:S05]  /*aca0*/  F2FP.BF16.F32.PACK_AB R3, RZ, R3 ;  /* 0x00000003ff03723e */ /* 0x000fca00000010ff */
[----:B------:R0:W-:Y:S01]  /*acb0*/  @P4 STG.E.U16 desc[UR36][R8.64], R3 ;  /* 0x0000000308004986 */ /* 0x0001e2000c101524 */
[----:B------:R-:W-:Y:S05]  /*acc0*/  @!P2 BRA `(.L_x_283) ;  /* 0x000000000004a947 */ /* 0x000fea0003800000 */
[----:B------:R1:W5:Y:S02]  /*acd0*/  LDG.E.LTC128B.U16 R23, desc[UR36][R6.64+0x2] ;  /* 0x0000022406177981 */ /* 0x000364000c1e1520 */
.L_x_283:
[----:B------:R-:W-:Y:S05]  /*ace0*/  BSYNC B1 ;  /* 0x0000000000017941 */ /* 0x000fea0003800000 */
.L_x_282:
[----:B0----5:R-:W-:Y:S01]  /*acf0*/  IMAD.U32 R3, R23, 0x10000, RZ ;  /* 0x0001000017037824 */ /* 0x021fe200078e00ff */
[----:B------:R-:W-:Y:S01]  /*ad00*/  ISETP.GT.AND P1, PT, R17, 0x88, PT ;  /* 0x000000881100780c */ /* 0x000fe20003f24270 */
[----:B------:R-:W-:Y:S01]  /*ad10*/  IMAD.WIDE.U32 R14, R167, R14, R154 ;  /* 0x0000000ea70e7225 */ /* 0x000fe200078e009a */
[----:B------:R-:W-:Y:S03]  /*ad20*/  BSSY B1, `(.L_x_284) ;  /* 0x0000010000017945 */ /* 0x000fe60003800000 */
[----:B------:R-:W-:Y:S01]  /*ad30*/  FMUL R10, R3, R16 ;  /* 0x00000010030a7220 */ /* 0x000fe20000400000 */
[----:B------:R-:W-:Y:S01]  /*ad40*/  ISETP.GT.AND P3, PT, R0, RZ, P1 ;  /* 0x000000ff0000720c */ /* 0x000fe20000f64270 */
[----:B------:R-:W-:Y:S01]  /*ad50*/  IMAD.IADD R165, R165, 0x1, R15 ;  /* 0x00000001a5a57824 */ /* 0x000fe200078e020f */
[----:B------:R-:W-:Y:S01]  /*ad60*/  IADD3 R152, P4, R152, R14, RZ ;  /* 0x0000000e98987210 */ /* 0x000fe20007f9e0ff */
[----:B------:R-:W-:Y:S01]  /*ad70*/  FFMA R10, R25, R2, R10 ;  /* 0x00000002190a7223 */ /* 0x000fe2000000000a */
[----:B------:R-:W-:-:S03]  /*ad80*/  IADD3 R14, P5, R18, R14, RZ ;  /* 0x0000000e120e7210 */ /* 0x000fc60007fbe0ff */
[----:B------:R-:W-:Y:S01]  /*ad90*/  IMAD.X R20, R165, 0x1, R21, P4 ;  /* 0x00000001a5147824 */ /* 0x000fe200020e0615 */
[----:B------:R-:W-:Y:S02]  /*ada0*/  F2FP.BF16.F32.PACK_AB R3, RZ, R10 ;  /* 0x0000000aff03723e */ /* 0x000fe400000010ff */
[C---:B------:R-:W-:Y:S02]  /*adb0*/  LEA R10, P4, R152.reuse, R12, 0x1 ;  /* 0x0000000c980a7211 */ /* 0x040fe400078808ff */
[----:B------:R-:W-:Y:S02]  /*adc0*/  PRMT R17, R3, 0x7610, R17 ;  /* 0x0000761003117816 */ /* 0x000fe40000000011 */
[----:B------:R-:W-:Y:S02]  /*add0*/  LEA.HI.X R11, R152, R13, R20, 0x1, P4 ;  /* 0x0000000d980b7211 */ /* 0x000fe400020f0c14 */
[----:B------:R-:W-:Y:S01]  /*ade0*/  PRMT R3, R23, 0x7610, R3 ;  /* 0x0000761017037816 */ /* 0x000fe20000000003 */
[----:B------:R0:W-:Y:S01]  /*adf0*/  @P2 STG.E.U16 desc[UR36][R8.64+0x2], R17 ;  /* 0x0000021108002986 */ /* 0x0001e2000c101524 */
[----:B------:R-:W-:Y:S05]  /*ae00*/  @!P3 BRA `(.L_x_285) ;  /* 0x000000000004b947 */ /* 0x000fea0003800000 */
[----:B------:R2:W5:Y:S02]  /*ae10*/  LDG.E.LTC128B.U16 R3, desc[UR36][R10.64] ;  /* 0x000000240a037981 */ /* 0x000564000c1e1520 */
.L_x_285:
[----:B------:R-:W-:Y:S05]  /*ae20*/  BSYNC B1 ;  /* 0x0000000000017941 */ /* 0x000fea0003800000 */
.L_x_284:
[----:B--2--5:R-:W-:Y:S01]  /*ae30*/  SHF.L.U32 R11, R3, 0x10, RZ ;  /* 0x00000010030b7819 */ /* 0x024fe200000006ff */
[----:B------:R-:W-:Y:S01]  /*ae40*/  IMAD.X R15, R19, 0x1, R165, P5 ;  /* 0x00000001130f7824 */ /* 0x000fe200028e06a5 */
[----:B------:R-:W-:Y:S01]  /*ae50*/  IADD3 R10, P2, R8, R158, RZ ;  /* 0x0000009e080a7210 */ /* 0x000fe20007f5e0ff */
[----:B------:R-:W-:Y:S01]  /*ae60*/  BSSY B1, `(.L_x_286) ;  /* 0x000000d000017945 */ /* 0x000fe20003800000 */
[----:B------:R-:W-:Y:S01]  /*ae70*/  ISETP.GT.AND P5, PT, R0, 0x1, P1 ;  /* 0x000000010000780c */ /* 0x000fe20000fa4270 */
[----:B------:R-:W-:Y:S01]  /*ae80*/  FMUL R11, R11, R16 ;  /* 0x000000100b0b7220 */ /* 0x000fe20000400000 */
[----:B------:R-:W-:-:S04]  /*ae90*/  IMAD.WIDE.U32 R22, R22, UR43, R14 ;  /* 0x0000002b16167c25 */ /* 0x000fc8000f8e000e */
[----:B------:R-:W-:Y:S01]  /*aea0*/  FFMA R11, R26, R2, R11 ;  /* 0x000000021a0b7223 */ /* 0x000fe2000000000b */
[----:B------:R-:W-:Y:S01]  /*aeb0*/  IMAD.IADD R157, R157, 0x1, R23 ;  /* 0x000000019d9d7824 */ /* 0x000fe200078e0217 */
[----:B------:R-:W-:-:S03]  /*aec0*/  LEA R12, P4, R22, R12, 0x1 ;  /* 0x0000000c160c7211 */ /* 0x000fc600078808ff */
[----:B------:R-:W-:Y:S01]  /*aed0*/  F2FP.BF16.F32.PACK_AB R14, RZ, R11 ;  /* 0x0000000bff0e723e */ /* 0x000fe200000010ff */
[----:B------:R-:W-:Y:S01]  /*aee0*/  IMAD.X R11, R9, 0x1, R156, P2 ;  /* 0x00000001090b7824 */ /* 0x000fe200010e069c */
[----:B------:R-:W-:-:S04]  /*aef0*/  LEA.HI.X R13, R22, R13, R157, 0x1, P4 ;  /* 0x0000000d160d7211 */ /* 0x000fc800020f0c9d */
[----:B------:R2:W-:Y:S01]  /*af00*/  @P3 STG.E.U16 desc[UR36][R10.64], R14 ;  /* 0x0000000e0a003986 */ /* 0x0005e2000c101524 */
[----:B------:R-:W-:Y:S05]  /*af10*/  @!P5 BRA `(.L_x_287) ;  /* 0x000000000004d947 */ /* 0x000fea0003800000 */
[----:B------:R3:W5:Y:S02]  /*af20*/  LDG.E.LTC128B.U16 R3, desc[UR36][R12.64+0x2] ;  /* 0x000002240c037981 */ /* 0x000764000c1e1520 */
.L_x_287:
[----:B------:R-:W-:Y:S05]  /*af30*/  BSYNC B1 ;  /* 0x0000000000017941 */ /* 0x000fea0003800000 */
.L_x_286:
[----:B-----5:R-:W-:Y:S01]  /*af40*/  IMAD.U32 R15, R3, 0x10000, RZ ;  /* 0x00010000030f7824 */ /* 0x020fe200078e00ff */
[----:B------:R-:W-:Y:S01]  /*af50*/  ISETP.GT.AND P2, PT, R0, 0x8, P0 ;  /* 0x000000080000780c */ /* 0x000fe20000744270 */
[----:B------:R-:W-:Y:S02]  /*af60*/  BSSY B1, `(.L_x_288) ;  /* 0x0000007000017945 */ /* 0x000fe40003800000 */
[----:B--2---:R-:W-:-:S04]  /*af70*/  FMUL R14, R15, R16 ;  /* 0x000000100f0e7220 */ /* 0x004fc80000400000 */
[----:B------:R-:W-:-:S05]  /*af80*/  FFMA R14, R27, R2, R14 ;  /* 0x000000021b0e7223 */ /* 0x000fca000000000e */
[----:B------:R-:W-:-:S05]  /*af90*/  F2FP.BF16.F32.PACK_AB R14, RZ, R14 ;  /* 0x0000000eff0e723e */ /* 0x000fca00000010ff */
[----:B------:R2:W-:Y:S01]  /*afa0*/  @P5 STG.E.U16 desc[UR36][R10.64+0x2], R14 ;  /* 0x0000020e0a005986 */ /* 0x0005e2000c101524 */
[----:B------:R-:W-:Y:S05]  /*afb0*/  @!P2 BRA `(.L_x_289) ;  /* 0x000000000004a947 */ /* 0x000fea0003800000 */
[----:B------:R4:W5:Y:S02]  /*afc0*/  LDG.E.LTC128B.U16 R3, desc[UR36][R6.64+0x10] ;  /* 0x0000102406037981 */ /* 0x000964000c1e1520 */
.L_x_289:
[----:B------:R-:W-:Y:S05]  /*afd0*/  BSYNC B1 ;  /* 0x0000000000017941 */ /* 0x000fea0003800000 */
.L_x_288:
[----:B--2--5:R-:W-:Y:S01]  /*afe0*/  IMAD.U32 R11, R3, 0x10000, RZ ;  /* 0x00010000030b7824 */ /* 0x024fe200078e00ff */
[----:B------:R-:W-:Y:S01]  /*aff0*/  ISETP.GT.AND P3, PT, R0, 0x9, P0 ;  /* 0x000000090000780c */ /* 0x000fe20000764270 */
[----:B------:R-:W-:Y:S02]  /*b000*/  BSSY B1, `(.L_x_290) ;  /* 0x0000007000017945 */ /* 0x000fe40003800000 */
[----:B------:R-:W-:-:S04]  /*b010*/  FMUL R11, R11, R16 ;  /* 0x000000100b0b7220 */ /* 0x000fc80000400000 */
[----:B------:R-:W-:-:S05]  /*b020*/  FFMA R11, R28, R2, R11 ;  /* 0x000000021c0b7223 */ /* 0x000fca000000000b */
[----:B------:R-:W-:-:S05]  /*b030*/  F2FP.BF16.F32.PACK_AB R11, RZ, R11 ;  /* 0x0000000bff0b723e */ /* 0x000fca00000010ff */
[----:B------:R2:W-:Y:S01]  /*b040*/  @P2 STG.E.U16 desc[UR36][R8.64+0x10], R11 ;  /* 0x0000100b08002986 */ /* 0x0005e2000c101524 */
[----:B------:R-:W-:Y:S05]  /*b050*/  @!P3 BRA `(.L_x_291) ;  /* 0x000000000004b947 */ /* 0x000fea0003800000 */
[----:B------:R0:W5:Y:S02]  /*b060*/  LDG.E.LTC128B.U16 R3, desc[UR36][R6.64+0x12] ;  /* 0x0000122406037981 */ /* 0x000164000c1e1520 */
.L_x_291:
[----:B------:R-:W-:Y:S05]  /*b070*/  BSYNC B1 ;  /* 0x0000000000017941 */ /* 0x000fea0003800000 */
.L_x_290:
        /* <DEDUP_REMOVED lines=9> */
.L_x_293:
[----:B------:R-:W-:Y:S05]  /*b110*/  BSYNC B1 ;  /* 0x0000000000017941 */ /* 0x000fea0003800000 */
.L_x_292:
[----:B-----5:R-:W-:Y:S01]  /*b120*/  IMAD.U32 R11, R3, 0x10000, RZ ;  /* 0x00010000030b7824 */ /* 0x020fe200078e00ff */
[----:B--2---:R-:W-:Y:S01]  /*b130*/  IADD3 R10, P3, R158, R8, RZ ;  /* 0x000000089e0a7210 */ /* 0x004fe20007f7e0ff */
[----:B------:R-:W-:Y:S01]  /*b140*/  BSSY B1, `(.L_x_294) ;  /* 0x0000009000017945 */ /* 0x000fe20003800000 */
[----:B------:R-:W-:Y:S01]  /*b150*/  ISETP.GT.AND P2, PT, R0, 0x9, P1 ;  /* 0x000000090000780c */ /* 0x000fe20000f44270 */
[----:B------:R-:W-:-:S04]  /*b160*/  FMUL R11, R11, R16 ;  /* 0x000000100b0b7220 */ /* 0x000fc80000400000 */
[----:B------:R-:W-:-:S05]  /*b170*/  FFMA R11, R30, R2, R11 ;  /* 0x000000021e0b7223 */ /* 0x000fca000000000b */
[----:B------:R-:W-:Y:S02]  /*b180*/  F2FP.BF16.F32.PACK_AB R14, RZ, R11 ;  /* 0x0000000bff0e723e */ /* 0x000fe400000010ff */
[----:B------:R-:W-:-:S05]  /*b190*/  IADD3.X R11, R156, R9, RZ, P3, !PT ;  /* 0x000000099c0b7210 */ /* 0x000fca0001ffe4ff */
[----:B------:R2:W-:Y:S01]  /*b1a0*/  @P4 STG.E.U16 desc[UR36][R10.64+0x10], R14 ;  /* 0x0000100e0a004986 */ /* 0x0005e2000c101524 */
[----:B------:R-:W-:Y:S05]  /*b1b0*/  @!P2 BRA `(.L_x_295) ;  /* 0x000000000004a947 */ /* 0x000fea0003800000 */
[----:B------:R0:W5:Y:S02]  /*b1c0*/  LDG.E.LTC128B.U16 R3, desc[UR36][R12.64+0x12] ;  /* 0x000012240c037981 */ /* 0x000164000c1e1520 */
.L_x_295:
[----:B------:R-:W-:Y:S05]  /*b1d0*/  BSYNC B1 ;  /* 0x0000000000017941 */ /* 0x000fea0003800000 */
.L_x_294:
[----:B--2--5:R-:W-:Y:S01]  /*b1e0*/  IMAD.U32 R11, R3, 0x10000, RZ ;  /* 0x00010000030b7824 */ /* 0x024fe200078e00ff */
[----:B------:R-:W-:Y:S01]  /*b1f0*/  IADD3 R158, P3, P4, R158, R4, R159 ;  /* 0x000000049e9e7210 */ /* 0x000fe20007c7e09f */
[----:B------:R-:W-:Y:S01]  /*b200*/  BSSY B1, `(.L_x_296) ;  /* 0x0000009000017945 */ /* 0x000fe20003800000 */
[----:B------:R-:W-:Y:S01]  /*b210*/  ISETP.GT.AND P5, PT, R0, 0x10, P0 ;  /* 0x000000100000780c */ /* 0x000fe200007a4270 */
[----:B------:R-:W-:Y:S01]  /*b220*/  FMUL R10, R11, R16 ;  /* 0x000000100b0a7220 */ /* 0x000fe20000400000 */
[----:B------:R-:W-:-:S03]  /*b230*/  IADD3.X R159, R156, R5, R161, P3, P4 ;  /* 0x000000059c9f7210 */ /* 0x000fc60001fe84a1 */
[----:B------:R-:W-:-:S05]  /*b240*/  FFMA R10, R31, R2, R10 ;  /* 0x000000021f0a7223 */ /* 0x000fca000000000a */
[----:B------:R-:W-:-:S05]  /*b250*/  F2FP.BF16.F32.PACK_AB R10, RZ, R10 ;  /* 0x0000000aff0a723e */ /* 0x000fca00000010ff */
[----:B------:R2:W-:Y:S01]  /*b260*/  @P2 STG.E.U16 desc[UR36][R158.64+0x12], R10 ;  /* 0x0000120a9e002986 */ /* 0x0005e2000c101524 */
[----:B------:R-:W-:Y:S05]  /*b270*/  @!P5 BRA `(.L_x_297) ;  /* 0x000000000004d947 */ /* 0x000fea0003800000 */
[----:B------:R0:W5:Y:S02]  /*b280*/  LDG.E.LTC128B.U16 R3, desc[UR36][R6.64+0x20] ;  /* 0x0000202406037981 */ /* 0x000164000c1e1520 */
.L_x_297:
[----:B------:R-:W-:Y:S05]  /*b290*/  BSYNC B1 ;  /* 0x0000000000017941 */ /* 0x000fea0003800000 */
.L_x_296:
[----:B-----5:R-:W-:Y:S01]  /*b2a0*/  IMAD.U32 R5, R3, 0x10000, RZ ;  /* 0x0001000003057824 */ /* 0x020fe200078e00ff */
        /* <DEDUP_REMOVED lines=8> */
.L_x_299:
[----:B------:R-:W-:Y:S05]  /*b330*/  BSYNC B1 ;  /* 0x0000000000017941 */ /* 0x000fea0003800000 */
.L_x_298:
[----:B0----5:R-:W-:Y:S01]  /*b340*/  IMAD.U32 R5, R3, 0x10000, RZ ;  /* 0x0001000003057824 */ /* 0x021fe200078e00ff */
        /* <DEDUP_REMOVED lines=8> */
.L_x_301:
[----:B------:R-:W-:Y:S05]  /*b3d0*/  BSYNC B1 ;  /* 0x0000000000017941 */ /* 0x000fea0003800000 */
.L_x_300:
[----:B-----5:R-:W-:Y:S01]  /*b3e0*/  IMAD.U32 R5, R3, 0x10000, RZ ;  /* 0x0001000003057824 */ /* 0x020fe200078e00ff */
[----:B------:R-:W-:Y:S01]  /*b3f0*/  ISETP.GT.AND P2, PT, R0, 0x11, P1 ;  /* 0x000000110000780c */ /* 0x000fe20000f44270 */
[----:B0-----:R-:W-:Y:S01]  /*b400*/  @P3 IMAD.MOV.U32 R4, RZ, RZ, R158 ;  /* 0x000000ffff043224 */ /* 0x001fe200078e009e */
[----:B------:R-:W-:Y:S01]  /*b410*/  BSSY B1, `(.L_x_302) ;  /* 0x0000009000017945 */ /* 0x000fe20003800000 */
[----:B------:R-:W-:-:S04]  /*b420*/  FMUL R5, R5, R16 ;  /* 0x0000001005057220 */ /* 0x000fc80000400000 */
[----:B------:R-:W-:-:S05]  /*b430*/  FFMA R5, R34, R2, R5 ;  /* 0x0000000222057223 */ /* 0x000fca0000000005 */
[----:B------:R-:W-:-:S04]  /*b440*/  F2FP.BF16.F32.PACK_AB R5, RZ, R5 ;  /* 0x00000005ff05723e */ /* 0x000fc800000010ff */
[----:B--2---:R-:W-:Y:S01]  /*b450*/  PRMT R10, R5, 0x7610, R10 ;  /* 0x00007610050a7816 */ /* 0x004fe2000000000a */
[----:B------:R-:W-:-:S05]  /*b460*/  @P3 IMAD.MOV.U32 R5, RZ, RZ, R159 ;  /* 0x000000ffff053224 */ /* 0x000fca00078e009f */
[----:B------:R0:W-:Y:S01]  /*b470*/  @P3 STG.E.U16 desc[UR36][R4.64+0x20], R10 ;  /* 0x0000200a04003986 */ /* 0x0001e2000c101524 */
[----:B------:R-:W-:Y:S05]  /*b480*/  @!P2 BRA `(.L_x_303) ;  /* 0x000000000004a947 */ /* 0x000fea0003800000 */
[----:B------:R2:W5:Y:S02]  /*b490*/  LDG.E.LTC128B.U16 R3, desc[UR36][R12.64+0x22] ;  /* 0x000022240c037981 */ /* 0x000564000c1e1520 */
.L_x_303:
[----:B------:R-:W-:Y:S05]  /*b4a0*/  BSYNC B1 ;  /* 0x0000000000017941 */ /* 0x000fea0003800000 */
.L_x_302:
[----:B0----5:R-:W-:Y:S01]  /*b4b0*/  IMAD.U32 R5, R3, 0x10000, RZ ;  /* 0x0001000003057824 */ /* 0x021fe200078e00ff */
[----:B------:R-:W-:Y:S01]  /*b4c0*/  ISETP.GT.AND P3, PT, R0, 0x18, P0 ;  /* 0x000000180000780c */ /* 0x000fe20000764270 */
[----:B------:R-:W-:Y:S02]  /*b4d0*/  BSSY B1, `(.L_x_304) ;  /* 0x000000a000017945 */ /* 0x000fe40003800000 */
[----:B------:R-:W-:Y:S01]  /*b4e0*/  FMUL R4, R5, R16 ;  /* 0x0000001005047220 */ /* 0x000fe20000400000 */
[----:B------:R-:W-:-:S03]  /*b4f0*/  @P2 IMAD.MOV.U32 R5, RZ, RZ, R159 ;  /* 0x000000ffff052224 */ /* 0x000fc600078e009f */
[----:B------:R-:W-:-:S05]  /*b500*/  FFMA R4, R35, R2, R4 ;  /* 0x0000000223047223 */ /* 0x000fca0000000004 */
[----:B------:R-:W-:-:S04]  /*b510*/  F2FP.BF16.F32.PACK_AB R4, RZ, R4 ;  /* 0x00000004ff04723e */ /* 0x000fc800000010ff */
[----:B------:R-:W-:Y:S02]  /*b520*/  PRMT R10, R4, 0x7610, R10 ;  /* 0x00007610040a7816 */ /* 0x000fe4000000000a */
[----:B------:R-:W-:-:S05]  /*b530*/  @P2 MOV R4, R158 ;  /* 0x0000009e00042202 */ /* 0x000fca0000000f00 */
[----:B------:R0:W-:Y:S01]  /*b540*/  @P2 STG.E.U16 desc[UR36][R4.64+0x22], R10 ;  /* 0x0000220a04002986 */ /* 0x0001e2000c101524 */
[----:B------:R-:W-:Y:S05]  /*b550*/  @!P3 BRA `(.L_x_305) ;  /* 0x000000000004b947 */ /* 0x000fea0003800000 */
[----:B------:R0:W5:Y:S02]  /*b560*/  LDG.E.LTC128B.U16 R3, desc[UR36][R6.64+0x30] ;  /* 0x0000302406037981 */ /* 0x000164000c1e1520 */
.L_x_305:
[----:B------:R-:W-:Y:S05]  /*b570*/  BSYNC B1 ;  /* 0x0000000000017941 */ /* 0x000fea0003800000 */
.L_x_304:
        /* <DEDUP_REMOVED lines=9> */
.L_x_307:
[----:B------:R-:W-:Y:S05]  /*b610*/  BSYNC B1 ;  /* 0x0000000000017941 */ /* 0x000fea0003800000 */
.L_x_306:
        /* <DEDUP_REMOVED lines=9> */
.L_x_309:
[----:B------:R-:W-:Y:S05]  /*b6b0*/  BSYNC B1 ;  /* 0x0000000000017941 */ /* 0x000fea0003800000 */
.L_x_308:
[----:B-----5:R-:W-:Y:S01]  /*b6c0*/  IMAD.U32 R5, R3, 0x10000, RZ ;  /* 0x0001000003057824 */ /* 0x020fe200078e00ff */
[----:B------:R-:W-:Y:S01]  /*b6d0*/  ISETP.GT.AND P2, PT, R0, 0x19, P1 ;  /* 0x000000190000780c */ /* 0x000fe20000f44270 */
[----:B0-----:R-:W-:Y:S01]  /*b6e0*/  @P3 IMAD.MOV.U32 R4, RZ, RZ, R158 ;  /* 0x000000ffff043224 */ /* 0x001fe200078e009e */
[----:B------:R-:W-:Y:S01]  /*b6f0*/  BSSY B1, `(.L_x_310) ;  /* 0x0000009000017945 */ /* 0x000fe20003800000 */
[----:B------:R-:W-:-:S04]  /*b700*/  FMUL R5, R5, R16 ;  /* 0x0000001005057220 */ /* 0x000fc80000400000 */
[----:B------:R-:W-:-:S05]  /*b710*/  FFMA R5, R38, R2, R5 ;  /* 0x0000000226057223 */ /* 0x000fca0000000005 */
[----:B------:R-:W-:-:S04]  /*b720*/  F2FP.BF16.F32.PACK_AB R5, RZ, R5 ;  /* 0x00000005ff05723e */ /* 0x000fc800000010ff */
[----:B------:R-:W-:Y:S01]  /*b730*/  PRMT R10, R5, 0x7610, R10 ;  /* 0x00007610050a7816 */ /* 0x000fe2000000000a */
[----:B------:R-:W-:-:S05]  /*b740*/  @P3 IMAD.MOV.U32 R5, RZ, RZ, R159 ;  /* 0x000000ffff053224 */ /* 0x000fca00078e009f */
[----:B------:R0:W-:Y:S01]  /*b750*/  @P3 STG.E.U16 desc[UR36][R4.64+0x30], R10 ;  /* 0x0000300a04003986 */ /* 0x0001e2000c101524 */
[----:B------:R-:W-:Y:S05]  /*b760*/  @!P2 BRA `(.L_x_311) ;  /* 0x000000000004a947 */ /* 0x000fea0003800000 */
[----:B------:R0:W5:Y:S02]  /*b770*/  LDG.E.LTC128B.U16 R3, desc[UR36][R12.64+0x32] ;  /* 0x000032240c037981 */ /* 0x000164000c1e1520 */
.L_x_311:
[----:B------:R-:W-:Y:S05]  /*b780*/  BSYNC B1 ;  /* 0x0000000000017941 */ /* 0x000fea0003800000 */
.L_x_310:
        /* <DEDUP_REMOVED lines=12> */
.L_x_313:
[----:B------:R-:W-:Y:S05]  /*b850*/  BSYNC B1 ;  /* 0x0000000000017941 */ /* 0x000fea0003800000 */
.L_x_312:
        /* <DEDUP_REMOVED lines=9> */
.L_x_315:
[----:B------:R-:W-:Y:S05]  /*b8f0*/  BSYNC B1 ;  /* 0x0000000000017941 */ /* 0x000fea0003800000 */
.L_x_314:
        /* <DEDUP_REMOVED lines=9> */
.L_x_317:
[----:B------:R-:W-:Y:S05]  /*b990*/  BSYNC B1 ;  /* 0x0000000000017941 */ /* 0x000fea0003800000 */
.L_x_316:
        /* <DEDUP_REMOVED lines=12> */
.L_x_319:
[----:B------:R-:W-:Y:S05]  /*ba60*/  BSYNC B1 ;  /* 0x0000000000017941 */ /* 0x000fea0003800000 */
.L_x_318:
        /* <DEDUP_REMOVED lines=12> */
.L_x_321:
[----:B------:R-:W-:Y:S05]  /*bb30*/  BSYNC B1 ;  /* 0x0000000000017941 */ /* 0x000fea0003800000 */
.L_x_320:
        /* <DEDUP_REMOVED lines=9> */
.L_x_323:
[----:B------:R-:W-:Y:S05]  /*bbd0*/  BSYNC B1 ;  /* 0x0000000000017941 */ /* 0x000fea0003800000 */
.L_x_322:
        /* <DEDUP_REMOVED lines=9> */
.L_x_325:
[----:B------:R-:W-:Y:S05]  /*bc70*/  BSYNC B1 ;  /* 0x0000000000017941 */ /* 0x000fea0003800000 */
.L_x_324:
        /* <DEDUP_REMOVED lines=12> */
.L_x_327:
[----:B------:R-:W-:Y:S05]  /*bd40*/  BSYNC B1 ;  /* 0x0000000000017941 */ /* 0x000fea0003800000 */
.L_x_326:
        /* <DEDUP_REMOVED lines=12> */
.L_x_329:
[----:B------:R-:W-:Y:S05]  /*be10*/  BSYNC B1 ;  /* 0x0000000000017941 */ /* 0x000fea0003800000 */
.L_x_328:
        /* <DEDUP_REMOVED lines=9> */
.L_x_331:
[----:B------:R-:W-:Y:S05]  /*beb0*/  BSYNC B1 ;  /* 0x0000000000017941 */ /* 0x000fea0003800000 */
.L_x_330:
        /* <DEDUP_REMOVED lines=9> */
.L_x_333:
[----:B------:R-:W-:Y:S05]  /*bf50*/  BSYNC B1 ;  /* 0x0000000000017941 */ /* 0x000fea0003800000 */
.L_x_332:
        /* <DEDUP_REMOVED lines=12> */
.L_x_335:
[----:B------:R-:W-:Y:S05]  /*c020*/  BSYNC B1 ;  /* 0x0000000000017941 */ /* 0x000fea0003800000 */
.L_x_334:
        /* <DEDUP_REMOVED lines=12> */
.L_x_337:
[----:B------:R-:W-:Y:S05]  /*c0f0*/  BSYNC B1 ;  /* 0x0000000000017941 */ /* 0x000fea0003800000 */
.L_x_336:
        /* <DEDUP_REMOVED lines=9> */
.L_x_339:
[----:B------:R-:W-:Y:S05]  /*c190*/  BSYNC B1 ;  /* 0x0000000000017941 */ /* 0x000fea0003800000 */
.L_x_338:
        /* <DEDUP_REMOVED lines=9> */
.L_x_341:
[----:B------:R-:W-:Y:S05]  /*c230*/  BSYNC B1 ;  /* 0x0000000000017941 */ /* 0x000fea0003800000 */
.L_x_340:
        /* <DEDUP_REMOVED lines=12> */
.L_x_343:
[----:B------:R-:W-:Y:S05]  /*c300*/  BSYNC B1 ;  /* 0x0000000000017941 */ /* 0x000fea0003800000 */
.L_x_342:
        /* <DEDUP_REMOVED lines=12> */
.L_x_345:
[----:B------:R-:W-:Y:S05]  /*c3d0*/  BSYNC B1 ;  /* 0x0000000000017941 */ /* 0x000fea0003800000 */
.L_x_344:
        /* <DEDUP_REMOVED lines=9> */
.L_x_347:
[----:B------:R-:W-:Y:S05]  /*c470*/  BSYNC B1 ;  /* 0x0000000000017941 */ /* 0x000fea0003800000 */
.L_x_346:
        /* <DEDUP_REMOVED lines=9> */
.L_x_349:
[----:B------:R-:W-:Y:S05]  /*c510*/  BSYNC B1 ;  /* 0x0000000000017941 */ /* 0x000fea0003800000 */
.L_x_348:
        /* <DEDUP_REMOVED lines=12> */
.L_x_351:
[----:B------:R-:W-:Y:S05]  /*c5e0*/  BSYNC B1 ;  /* 0x0000000000017941 */ /* 0x000fea0003800000 */
.L_x_350:
        /* <DEDUP_REMOVED lines=12> */
.L_x_353:
[----:B------:R-:W-:Y:S05]  /*c6b0*/  BSYNC B1 ;  /* 0x0000000000017941 */ /* 0x000fea0003800000 */
.L_x_352:
        /* <DEDUP_REMOVED lines=9> */
.L_x_355:
[----:B------:R-:W-:Y:S05]  /*c750*/  BSYNC B1 ;  /* 0x0000000000017941 */ /* 0x000fea0003800000 */
.L_x_354:
        /* <DEDUP_REMOVED lines=9> */
.L_x_357:
[----:B------:R-:W-:Y:S05]  /*c7f0*/  BSYNC B1 ;  /* 0x0000000000017941 */ /* 0x000fea0003800000 */
.L_x_356:
        /* <DEDUP_REMOVED lines=12> */
.L_x_359:
[----:B------:R-:W-:Y:S05]  /*c8c0*/  BSYNC B1 ;  /* 0x0000000000017941 */ /* 0x000fea0003800000 */
.L_x_358:
        /* <DEDUP_REMOVED lines=12> */
.L_x_361:
[----:B------:R-:W-:Y:S05]  /*c990*/  BSYNC B1 ;  /* 0x0000000000017941 */ /* 0x000fea0003800000 */
.L_x_360:
        /* <DEDUP_REMOVED lines=9> */
.L_x_363:
[----:B------:R-:W-:Y:S05]  /*ca30*/  BSYNC B1 ;  /* 0x0000000000017941 */ /* 0x000fea0003800000 */
.L_x_362:
        /* <DEDUP_REMOVED lines=9> */
.L_x_365:
[----:B------:R-:W-:Y:S05]  /*cad0*/  BSYNC B1 ;  /* 0x0000000000017941 */ /* 0x000fea0003800000 */
.L_x_364:
        /* <DEDUP_REMOVED lines=12> */
.L_x_367:
[----:B------:R-:W-:Y:S05]  /*cba0*/  BSYNC B1 ;  /* 0x0000000000017941 */ /* 0x000fea0003800000 */
.L_x_366:
        /* <DEDUP_REMOVED lines=12> */
.L_x_369:
[----:B------:R-:W-:Y:S05]  /*cc70*/  BSYNC B1 ;  /* 0x0000000000017941 */ /* 0x000fea0003800000 */
.L_x_368:
        /* <DEDUP_REMOVED lines=9> */
.L_x_371:
[----:B------:R-:W-:Y:S05]  /*cd10*/  BSYNC B1 ;  /* 0x0000000000017941 */ /* 0x000fea0003800000 */
.L_x_370:
        /* <DEDUP_REMOVED lines=9> */
.L_x_373:
[----:B------:R-:W-:Y:S05]  /*cdb0*/  BSYNC B1 ;  /* 0x0000000000017941 */ /* 0x000fea0003800000 */
.L_x_372:
        /* <DEDUP_REMOVED lines=12> */
.L_x_375:
[----:B------:R-:W-:Y:S05]  /*ce80*/  BSYNC B1 ;  /* 0x0000000000017941 */ /* 0x000fea0003800000 */
.L_x_374:
        /* <DEDUP_REMOVED lines=12> */
.L_x_377:
[----:B------:R-:W-:Y:S05]  /*cf50*/  BSYNC B1 ;  /* 0x0000000000017941 */ /* 0x000fea0003800000 */
.L_x_376:
        /* <DEDUP_REMOVED lines=9> */
.L_x_379:
[----:B------:R-:W-:Y:S05]  /*cff0*/  BSYNC B1 ;  /* 0x0000000000017941 */ /* 0x000fea0003800000 */
.L_x_378:
        /* <DEDUP_REMOVED lines=9> */
.L_x_381:
[----:B------:R-:W-:Y:S05]  /*d090*/  BSYNC B1 ;  /* 0x0000000000017941 */ /* 0x000fea0003800000 */
.L_x_380:
        /* <DEDUP_REMOVED lines=12> */
.L_x_383:
[----:B------:R-:W-:Y:S05]  /*d160*/  BSYNC B1 ;  /* 0x0000000000017941 */ /* 0x000fea0003800000 */
.L_x_382:
        /* <DEDUP_REMOVED lines=12> */
.L_x_385:
[----:B------:R-:W-:Y:S05]  /*d230*/  BSYNC B1 ;  /* 0x0000000000017941 */ /* 0x000fea0003800000 */
.L_x_384:
        /* <DEDUP_REMOVED lines=9> */
.L_x_387:
[----:B------:R-:W-:Y:S05]  /*d2d0*/  BSYNC B1 ;  /* 0x0000000000017941 */ /* 0x000fea0003800000 */
.L_x_386:
        /* <DEDUP_REMOVED lines=9> */
.L_x_389:
[----:B------:R-:W-:Y:S05]  /*d370*/  BSYNC B1 ;  /* 0x0000000000017941 */ /* 0x000fea0003800000 */
.L_x_388:
        /* <DEDUP_REMOVED lines=12> */
.L_x_391:
[----:B------:R-:W-:Y:S05]  /*d440*/  BSYNC B1 ;  /* 0x0000000000017941 */ /* 0x000fea0003800000 */
.L_x_390:
        /* <DEDUP_REMOVED lines=12> */
.L_x_393:
[----:B------:R-:W-:Y:S05]  /*d510*/  BSYNC B1 ;  /* 0x0000000000017941 */ /* 0x000fea0003800000 */
.L_x_392:
        /* <DEDUP_REMOVED lines=9> */
.L_x_395:
[----:B------:R-:W-:Y:S05]  /*d5b0*/  BSYNC B1 ;  /* 0x0000000000017941 */ /* 0x000fea0003800000 */
.L_x_394:
        /* <DEDUP_REMOVED lines=9> */
.L_x_397:
[----:B------:R-:W-:Y:S05]  /*d650*/  BSYNC B1 ;  /* 0x0000000000017941 */ /* 0x000fea0003800000 */
.L_x_396:
        /* <DEDUP_REMOVED lines=12> */
.L_x_399:
[----:B------:R-:W-:Y:S05]  /*d720*/  BSYNC B1 ;  /* 0x0000000000017941 */ /* 0x000fea0003800000 */
.L_x_398:
        /* <DEDUP_REMOVED lines=12> */
.L_x_401:
[----:B------:R-:W-:Y:S05]  /*d7f0*/  BSYNC B1 ;  /* 0x0000000000017941 */ /* 0x000fea0003800000 */
.L_x_400:
        /* <DEDUP_REMOVED lines=9> */
.L_x_403:
[----:B------:R-:W-:Y:S05]  /*d890*/  BSYNC B1 ;  /* 0x0000000000017941 */ /* 0x000fea0003800000 */
.L_x_402:
        /* <DEDUP_REMOVED lines=9> */
.L_x_405:
[----:B------:R-:W-:Y:S05]  /*d930*/  BSYNC B1 ;  /* 0x0000000000017941 */ /* 0x000fea0003800000 */
.L_x_404:
        /* <DEDUP_REMOVED lines=12> */
.L_x_407:
[----:B------:R-:W-:Y:S05]  /*da00*/  BSYNC B1 ;  /* 0x0000000000017941 */ /* 0x000fea0003800000 */
.L_x_406:
        /* <DEDUP_REMOVED lines=12> */
.L_x_409:
[----:B------:R-:W-:Y:S05]  /*dad0*/  BSYNC B1 ;  /* 0x0000000000017941 */ /* 0x000fea0003800000 */
.L_x_408:
        /* <DEDUP_REMOVED lines=9> */
.L_x_411:
[----:B------:R-:W-:Y:S05]  /*db70*/  BSYNC B1 ;  /* 0x0000000000017941 */ /* 0x000fea0003800000 */
.L_x_410:
        /* <DEDUP_REMOVED lines=9> */
.L_x_413:
[----:B------:R-:W-:Y:S05]  /*dc10*/  BSYNC B1 ;  /* 0x0000000000017941 */ /* 0x000fea0003800000 */
.L_x_412:
        /* <DEDUP_REMOVED lines=12> */
.L_x_415:
[----:B------:R-:W-:Y:S05]  /*dce0*/  BSYNC B1 ;  /* 0x0000000000017941 */ /* 0x000fea0003800000 */
.L_x_414:
        /* <DEDUP_REMOVED lines=12> */
.L_x_417:
[----:B------:R-:W-:Y:S05]  /*ddb0*/  BSYNC B1 ;  /* 0x0000000000017941 */ /* 0x000fea0003800000 */
.L_x_416:
        /* <DEDUP_REMOVED lines=9> */
.L_x_419:
[----:B------:R-:W-:Y:S05]  /*de50*/  BSYNC B1 ;  /* 0x0000000000017941 */ /* 0x000fea0003800000 */
.L_x_418:
        /* <DEDUP_REMOVED lines=9> */
.L_x_421:
[----:B------:R-:W-:Y:S05]  /*def0*/  BSYNC B1 ;  /* 0x0000000000017941 */ /* 0x000fea0003800000 */
.L_x_420:
        /* <DEDUP_REMOVED lines=12> */
.L_x_423:
[----:B------:R-:W-:Y:S05]  /*dfc0*/  BSYNC B1 ;  /* 0x0000000000017941 */ /* 0x000fea0003800000 */
.L_x_422:
        /* <DEDUP_REMOVED lines=12> */
.L_x_425:
[----:B------:R-:W-:Y:S05]  /*e090*/  BSYNC B1 ;  /* 0x0000000000017941 */ /* 0x000fea0003800000 */
.L_x_424:
        /* <DEDUP_REMOVED lines=9> */
.L_x_427:
[----:B------:R-:W-:Y:S05]  /*e130*/  BSYNC B1 ;  /* 0x0000000000017941 */ /* 0x000fea0003800000 */
.L_x_426:
        /* <DEDUP_REMOVED lines=9> */
.L_x_429:
[----:B------:R-:W-:Y:S05]  /*e1d0*/  BSYNC B1 ;  /* 0x0000000000017941 */ /* 0x000fea0003800000 */
.L_x_428:
        /* <DEDUP_REMOVED lines=12> */
.L_x_431:
[----:B------:R-:W-:Y:S05]  /*e2a0*/  BSYNC B1 ;  /* 0x0000000000017941 */ /* 0x000fea0003800000 */
.L_x_430:
        /* <DEDUP_REMOVED lines=12> */
.L_x_433:
[----:B------:R-:W-:Y:S05]  /*e370*/  BSYNC B1 ;  /* 0x0000000000017941 */ /* 0x000fea0003800000 */
.L_x_432:
        /* <DEDUP_REMOVED lines=9> */
.L_x_435:
[----:B------:R-:W-:Y:S05]  /*e410*/  BSYNC B1 ;  /* 0x0000000000017941 */ /* 0x000fea0003800000 */
.L_x_434:
        /* <DEDUP_REMOVED lines=9> */
.L_x_437:
[----:B------:R-:W-:Y:S05]  /*e4b0*/  BSYNC B1 ;  /* 0x0000000000017941 */ /* 0x000fea0003800000 */
.L_x_436:
        /* <DEDUP_REMOVED lines=12> */
.L_x_439:
[----:B------:R-:W-:Y:S05]  /*e580*/  BSYNC B1 ;  /* 0x0000000000017941 */ /* 0x000fea0003800000 */
.L_x_438:
        /* <DEDUP_REMOVED lines=12> */
.L_x_441:
[----:B------:R-:W-:Y:S05]  /*e650*/  BSYNC B1 ;  /* 0x0000000000017941 */ /* 0x000fea0003800000 */
.L_x_440:
        /* <DEDUP_REMOVED lines=9> */
.L_x_443:
[----:B------:R-:W-:Y:S05]  /*e6f0*/  BSYNC B1 ;  /* 0x0000000000017941 */ /* 0x000fea0003800000 */
.L_x_442:
        /* <DEDUP_REMOVED lines=9> */
.L_x_445:
[----:B------:R-:W-:Y:S05]  /*e790*/  BSYNC B1 ;  /* 0x0000000000017941 */ /* 0x000fea0003800000 */
.L_x_444:
        /* <DEDUP_REMOVED lines=12> */
.L_x_447:
[----:B------:R-:W-:Y:S05]  /*e860*/  BSYNC B1 ;  /* 0x0000000000017941 */ /* 0x000fea0003800000 */
.L_x_446:
        /* <DEDUP_REMOVED lines=12> */
.L_x_449:
[----:B------:R-:W-:Y:S05]  /*e930*/  BSYNC B1 ;  /* 0x0000000000017941 */ /* 0x000fea0003800000 */
.L_x_448:
        /* <DEDUP_REMOVED lines=9> */
.L_x_451:
[----:B------:R-:W-:Y:S05]  /*e9d0*/  BSYNC B1 ;  /* 0x0000000000017941 */ /* 0x000fea0003800000 */
.L_x_450:
        /* <DEDUP_REMOVED lines=9> */
.L_x_453:
[----:B------:R-:W-:Y:S05]  /*ea70*/  BSYNC B1 ;  /* 0x0000000000017941 */ /* 0x000fea0003800000 */
.L_x_452:
        /* <DEDUP_REMOVED lines=12> */
.L_x_455:
[----:B------:R-:W-:Y:S05]  /*eb40*/  BSYNC B1 ;  /* 0x0000000000017941 */ /* 0x000fea0003800000 */
.L_x_454:
        /* <DEDUP_REMOVED lines=12> */
.L_x_457:
[----:B------:R-:W-:Y:S05]  /*ec10*/  BSYNC B1 ;  /* 0x0000000000017941 */ /* 0x000fea0003800000 */
.L_x_456:
        /* <DEDUP_REMOVED lines=9> */
.L_x_459:
[----:B------:R-:W-:Y:S05]  /*ecb0*/  BSYNC B1 ;  /* 0x0000000000017941 */ /* 0x000fea0003800000 */
.L_x_458:
        /* <DEDUP_REMOVED lines=9> */
.L_x_461:
[----:B------:R-:W-:Y:S05]  /*ed50*/  BSYNC B1 ;  /* 0x0000000000017941 */ /* 0x000fea0003800000 */
.L_x_460:
        /* <DEDUP_REMOVED lines=12> */
.L_x_463:
[----:B------:R-:W-:Y:S05]  /*ee20*/  BSYNC B1 ;  /* 0x0000000000017941 */ /* 0x000fea0003800000 */
.L_x_462:
        /* <DEDUP_REMOVED lines=12> */
.L_x_465:
[----:B------:R-:W-:Y:S05]  /*eef0*/  BSYNC B1 ;  /* 0x0000000000017941 */ /* 0x000fea0003800000 */
.L_x_464:
        /* <DEDUP_REMOVED lines=9> */
.L_x_467:
[----:B------:R-:W-:Y:S05]  /*ef90*/  BSYNC B1 ;  /* 0x0000000000017941 */ /* 0x000fea0003800000 */
.L_x_466:
        /* <DEDUP_REMOVED lines=9> */
.L_x_469:
[----:B------:R-:W-:Y:S05]  /*f030*/  BSYNC B1 ;  /* 0x0000000000017941 */ /* 0x000fea0003800000 */
.L_x_468:
        /* <DEDUP_REMOVED lines=12> */
.L_x_471:
[----:B------:R-:W-:Y:S05]  /*f100*/  BSYNC B1 ;  /* 0x0000000000017941 */ /* 0x000fea0003800000 */
.L_x_470:
        /* <DEDUP_REMOVED lines=12> */
.L_x_473:
[----:B------:R-:W-:Y:S05]  /*f1d0*/  BSYNC B1 ;  /* 0x0000000000017941 */ /* 0x000fea0003800000 */
.L_x_472:
        /* <DEDUP_REMOVED lines=9> */
.L_x_475:
[----:B------:R-:W-:Y:S05]  /*f270*/  BSYNC B1 ;  /* 0x0000000000017941 */ /* 0x000fea0003800000 */
.L_x_474:
        /* <DEDUP_REMOVED lines=9> */
.L_x_477:
[----:B------:R-:W-:Y:S05]  /*f310*/  BSYNC B1 ;  /* 0x0000000000017941 */ /* 0x000fea0003800000 */
.L_x_476:
        /* <DEDUP_REMOVED lines=12> */
.L_x_479:
[----:B------:R-:W-:Y:S05]  /*f3e0*/  BSYNC B1 ;  /* 0x0000000000017941 */ /* 0x000fea0003800000 */
.L_x_478:
        /* <DEDUP_REMOVED lines=12> */
.L_x_481:
[----:B------:R-:W-:Y:S05]  /*f4b0*/  BSYNC B1 ;  /* 0x0000000000017941 */ /* 0x000fea0003800000 */
.L_x_480:
        /* <DEDUP_REMOVED lines=9> */
.L_x_483:
[----:B------:R-:W-:Y:S05]  /*f550*/  BSYNC B1 ;  /* 0x0000000000017941 */ /* 0x000fea0003800000 */
.L_x_482:
        /* <DEDUP_REMOVED lines=9> */
.L_x_485:
[----:B------:R-:W-:Y:S05]  /*f5f0*/  BSYNC B1 ;  /* 0x0000000000017941 */ /* 0x000fea0003800000 */
.L_x_484:
        /* <DEDUP_REMOVED lines=12> */
.L_x_487:
[----:B------:R-:W-:Y:S05]  /*f6c0*/  BSYNC B1 ;  /* 0x0000000000017941 */ /* 0x000fea0003800000 */
.L_x_486:
        /* <DEDUP_REMOVED lines=12> */
.L_x_489:
[----:B------:R-:W-:Y:S05]  /*f790*/  BSYNC B1 ;  /* 0x0000000000017941 */ /* 0x000fea0003800000 */
.L_x_488:
        /* <DEDUP_REMOVED lines=9> */
.L_x_491:
[----:B------:R-:W-:Y:S05]  /*f830*/  BSYNC B1 ;  /* 0x0000000000017941 */ /* 0x000fea0003800000 */
.L_x_490:
        /* <DEDUP_REMOVED lines=9> */
.L_x_493:
[----:B------:R-:W-:Y:S05]  /*f8d0*/  BSYNC B1 ;  /* 0x0000000000017941 */ /* 0x000fea0003800000 */
.L_x_492:
        /* <DEDUP_REMOVED lines=12> */
.L_x_495:
[----:B------:R-:W-:Y:S05]  /*f9a0*/  BSYNC B1 ;  /* 0x0000000000017941 */ /* 0x000fea0003800000 */
.L_x_494:
        /* <DEDUP_REMOVED lines=12> */
.L_x_497:
[----:B------:R-:W-:Y:S05]  /*fa70*/  BSYNC B1 ;  /* 0x0000000000017941 */ /* 0x000fea0003800000 */
.L_x_496:
        /* <DEDUP_REMOVED lines=9> */
.L_x_499:
[----:B------:R-:W-:Y:S05]  /*fb10*/  BSYNC B1 ;  /* 0x0000000000017941 */ /* 0x000fea0003800000 */
.L_x_498:
        /* <DEDUP_REMOVED lines=9> */
.L_x_501:
[----:B------:R-:W-:Y:S05]  /*fbb0*/  BSYNC B1 ;  /* 0x0000000000017941 */ /* 0x000fea0003800000 */
.L_x_500:
        /* <DEDUP_REMOVED lines=12> */
.L_x_503:
[----:B------:R-:W-:Y:S05]  /*fc80*/  BSYNC B1 ;  /* 0x0000000000017941 */ /* 0x000fea0003800000 */
.L_x_502:
        /* <DEDUP_REMOVED lines=12> */
.L_x_505:
[----:B------:R-:W-:Y:S05]  /*fd50*/  BSYNC B1 ;  /* 0x0000000000017941 */ /* 0x000fea0003800000 */
.L_x_504:
        /* <DEDUP_REMOVED lines=9> */
.L_x_507:
[----:B------:R-:W-:Y:S05]  /*fdf0*/  BSYNC B1 ;  /* 0x0000000000017941 */ /* 0x000fea0003800000 */
.L_x_506:
        /* <DEDUP_REMOVED lines=9> */
.L_x_509:
[----:B------:R-:W-:Y:S05]  /*fe90*/  BSYNC B1 ;  /* 0x0000000000017941 */ /* 0x000fea0003800000 */
.L_x_508:
        /* <DEDUP_REMOVED lines=12> */
.L_x_511:
[----:B------:R-:W-:Y:S05]  /*ff60*/  BSYNC B1 ;  /* 0x0000000000017941 */ /* 0x000fea0003800000 */
.L_x_510:
        /* <DEDUP_REMOVED lines=12> */
.L_x_513:
[----:B------:R-:W-:Y:S05]  /*10030*/  BSYNC B1 ;  /* 0x0000000000017941 */ /* 0x000fea0003800000 */
.L_x_512:
        /* <DEDUP_REMOVED lines=9> */
.L_x_515:
[----:B------:R-:W-:Y:S05]  /*100d0*/  BSYNC B1 ;  /* 0x0000000000017941 */ /* 0x000fea0003800000 */
.L_x_514:
        /* <DEDUP_REMOVED lines=9> */
.L_x_517:
[----:B------:R-:W-:Y:S05]  /*10170*/  BSYNC B1 ;  /* 0x0000000000017941 */ /* 0x000fea0003800000 */
.L_x_516:
        /* <DEDUP_REMOVED lines=12> */
.L_x_519:
[----:B------:R-:W-:Y:S05]  /*10240*/  BSYNC B1 ;  /* 0x0000000000017941 */ /* 0x000fea0003800000 */
.L_x_518:
        /* <DEDUP_REMOVED lines=12> */
.L_x_521:
[----:B------:R-:W-:Y:S05]  /*10310*/  BSYNC B1 ;  /* 0x0000000000017941 */ /* 0x000fea0003800000 */
.L_x_520:
        /* <DEDUP_REMOVED lines=9> */
.L_x_523:
[----:B------:R-:W-:Y:S05]  /*103b0*/  BSYNC B1 ;  /* 0x0000000000017941 */ /* 0x000fea0003800000 */
.L_x_522:
        /* <DEDUP_REMOVED lines=9> */
.L_x_525:
[----:B------:R-:W-:Y:S05]  /*10450*/  BSYNC B1 ;  /* 0x0000000000017941 */ /* 0x000fea0003800000 */
.L_x_524:
        /* <DEDUP_REMOVED lines=12> */
.L_x_527:
[----:B------:R-:W-:Y:S05]  /*10520*/  BSYNC B1 ;  /* 0x0000000000017941 */ /* 0x000fea0003800000 */
.L_x_526:
        /* <DEDUP_REMOVED lines=12> */
.L_x_529:
[----:B------:R-:W-:Y:S05]  /*105f0*/  BSYNC B1 ;  /* 0x0000000000017941 */ /* 0x000fea0003800000 */
.L_x_528:
        /* <DEDUP_REMOVED lines=9> */
.L_x_531:
[----:B------:R-:W-:Y:S05]  /*10690*/  BSYNC B1 ;  /* 0x0000000000017941 */ /* 0x000fea0003800000 */
.L_x_530:
        /* <DEDUP_REMOVED lines=9> */
.L_x_533:
[----:B------:R-:W-:Y:S05]  /*10730*/  BSYNC B1 ;  /* 0x0000000000017941 */ /* 0x000fea0003800000 */
.L_x_532:
[----:B-----5:R-:W-:Y:S01]  /*10740*/  IMAD.U32 R5, R3, 0x10000, RZ ;  /* 0x0001000003057824 */ /* 0x020fe200078e00ff */
[----:B------:R-:W-:Y:S01]  /*10750*/  ISETP.GT.AND P1, PT, R0, 0xf9, P1 ;  /* 0x000000f90000780c */ /* 0x000fe20000f24270 */
[----:B0-----:R-:W-:Y:S01]  /*10760*/  @P2 IMAD.MOV.U32 R4, RZ, RZ, R158 ;  /* 0x000000ffff042224 */ /* 0x001fe200078e009e */
[----:B------:R-:W-:Y:S01]  /*10770*/  BSSY B1, `(.L_x_534) ;  /* 0x0000009000017945 */ /* 0x000fe20003800000 */
[----:B------:R-:W-:-:S04]  /*10780*/  FMUL R5, R5, R16 ;  /* 0x0000001005057220 */ /* 0x000fc80000400000 */
[----:B------:R-:W-:-:S05]  /*10790*/  FFMA R5, R150, R2, R5 ;  /* 0x0000000296057223 */ /* 0x000fca0000000005 */
[----:B------:R-:W-:-:S04]  /*107a0*/  F2FP.BF16.F32.PACK_AB R5, RZ, R5 ;  /* 0x00000005ff05723e */ /* 0x000fc800000010ff */
[----:B-1--4-:R-:W-:Y:S01]  /*107b0*/  PRMT R6, R5, 0x7610, R6 ;  /* 0x0000761005067816 */ /* 0x012fe20000000006 */
[----:B------:R-:W-:-:S05]  /*107c0*/  @P2 IMAD.MOV.U32 R5, RZ, RZ, R159 ;  /* 0x000000ffff052224 */ /* 0x000fca00078e009f */
[----:B------:R0:W-:Y:S01]  /*107d0*/  @P2 STG.E.U16 desc[UR36][R4.64+0x1f0], R6 ;  /* 0x0001f00604002986 */ /* 0x0001e2000c101524 */
[----:B------:R-:W-:Y:S05]  /*107e0*/  @!P1 BRA `(.L_x_535) ;  /* 0x0000000000049947 */ /* 0x000fea0003800000 */
[----:B------:R1:W5:Y:S02]  /*107f0*/  LDG.E.LTC128B.U16 R3, desc[UR36][R12.64+0x1f2] ;  /* 0x0001f2240c037981 */ /* 0x000364000c1e1520 */
.L_x_535:
[----:B------:R-:W-:Y:S05]  /*10800*/  BSYNC B1 ;  /* 0x0000000000017941 */ /* 0x000fea0003800000 */
.L_x_534:
[----:B------:R-:W-:Y:S05]  /*10810*/  @!P1 BRA `(.L_x_536) ;  /* 0x0000004c00b09947 */ /* 0x000fea0003800000 */
[----:B-----5:R-:W-:-:S04]  /*10820*/  IMAD.U32 R3, R3, 0x10000, RZ ;  /* 0x0001000003037824 */ /* 0x020fc800078e00ff */
[----:B------:R-:W-:-:S04]  /*10830*/  FMUL R0, R3, R16 ;  /* 0x0000001003007220 */ /* 0x000fc80000400000 */
[----:B------:R-:W-:-:S05]  /*10840*/  FFMA R0, R151, R2, R0 ;  /* 0x0000000297007223 */ /* 0x000fca0000000000 */
[----:B------:R-:W-:-:S05]  /*10850*/  F2FP.BF16.F32.PACK_AB R0, RZ, R0 ;  /* 0x00000000ff00723e */ /* 0x000fca00000010ff */
[----:B------:R4:W-:Y:S01]  /*10860*/  STG.E.U16 desc[UR36][R158.64+0x1f2], R0 ;  /* 0x0001f2009e007986 */ /* 0x0009e2000c101524 */
[----:B------:R-:W-:Y:S05]  /*10870*/  BRA `(.L_x_536) ;  /* 0x0000004c00987947 */ /* 0x000fea0003800000 */
.L_x_29:
[----:B------:R-:W2:Y:S01]  /*10880*/  LDL.LU R3, [R1] ;  /* 0x0000000001037983 */ /* 0x000ea20000300800 */
[----:B------:R-:W-:-:S03]  /*10890*/  ULDC.64 UR4, c[0x0][0x5c0] ;  /* 0x0001700000047ab9 */ /* 0x000fc60000000a00 */
[----:B------:R-:W3:Y:S04]  /*108a0*/  LDL.LU R9, [R1+0x60] ;  /* 0x0000600001097983 */ /* 0x000ee80000300800 */
[----:B------:R-:W4:Y:S04]  /*108b0*/  LDL.LU R11, [R1+0x8c] ;  /* 0x00008c00010b7983 */ /* 0x000f280000300800 */
[----:B------:R-:W5:Y:S04]  /*108c0*/  LDL.LU R235, [R1+0x9c] ;  /* 0x00009c0001eb7983 */ /* 0x000f680000300800 */
        /* <DEDUP_REMOVED lines=75> */
[----:B------:R-:W5:Y:S01]  /*10d80*/  LDL.LU R158, [R1+0x1cc] ;  /* 0x0001cc00019e7983 */ /* 0x000f620000300800 */
[----:B--2---:R-:W-:-:S03]  /*10d90*/  FMUL R3, R3, R2 ;  /* 0x0000000203037220 */ /* 0x004fc60000400000 */
[----:B------:R-:W2:Y:S01]  /*10da0*/  LDL.LU R157, [R1+0x1d0] ;  /* 0x0001d000019d7983 */ /* 0x000ea20000300800 */
[----:B------:R-:W-:-:S03]  /*10db0*/  LEA R4, P0, R6, UR4, 0x1 ;  /* 0x0000000406047c11 */ /* 0x000fc6000f8008ff */
[----:B------:R-:W2:Y:S04]  /*10dc0*/  LDL.LU R156, [R1+0x1d4] ;  /* 0x0001d400019c7983 */ /* 0x000ea80000300800 */
[----:B------:R-:W2:Y:S04]  /*10dd0*/  LDL.LU R155, [R1+0x1d8] ;  /* 0x0001d800019b7983 */ /* 0x000ea80000300800 */
[----:B------:R-:W2:Y:S04]  /*10de0*/  LDL.LU R154, [R1+0x1dc] ;  /* 0x0001dc00019a7983 */ /* 0x000ea80000300800 */
[----:B------:R-:W2:Y:S01]  /*10df0*/  LDL.LU R153, [R1+0x1e0] ;  /* 0x0001e00001997983 */ /* 0x000ea20000300800 */
[----:B------:R-:W-:-:S03]  /*10e00*/  LEA.HI.X R5, R6, UR5, R10, 0x1, P0 ;  /* 0x0000000506057c11 */ /* 0x000fc600080f0c0a */
[----:B------:R-:W2:Y:S01]  /*10e10*/  LDL.LU R152, [R1+0x1e4] ;  /* 0x0001e40001987983 */ /* 0x000ea20000300800 */
[----:B------:R-:W-:-:S03]  /*10e20*/  F2FP.BF16.F32.PACK_AB R3, RZ, R3 ;  /* 0x00000003ff03723e */ /* 0x000fc600000010ff */
[----:B------:R-:W2:Y:S04]  /*10e30*/  LDL.LU R23, [R1+0x1e8] ;  /* 0x0001e80001177983 */ /* 0x000ea80000300800 */
[----:B------:R-:W2:Y:S04]  /*10e40*/  LDL.LU R22, [R1+0x1ec] ;  /* 0x0001ec0001167983 */ /* 0x000ea80000300800 */
[----:B------:R-:W2:Y:S04]  /*10e50*/  LDL.LU R21, [R1+0x1f0] ;  /* 0x0001f00001157983 */ /* 0x000ea80000300800 */
[----:B------:R-:W2:Y:S04]  /*10e60*/  LDL.LU R20, [R1+0x1f4] ;  /* 0x0001f40001147983 */ /* 0x000ea80000300800 */
[----:B------:R-:W2:Y:S04]  /*10e70*/  LDL.LU R19, [R1+0x1f8] ;  /* 0x0001f80001137983 */ /* 0x000ea80000300800 */
[----:B------:R-:W2:Y:S04]  /*10e80*/  LDL.LU R18, [R1+0x1fc] ;  /* 0x0001fc0001127983 */ /* 0x000ea80000300800 */
[----:B------:R-:W3:Y:S04]  /*10e90*/  LDL.LU R7, [R1+0x8] ;  /* 0x0000080001077983 */ /* 0x000ee80000300800 */
[----:B------:R-:W4:Y:S04]  /*10ea0*/  LDL.LU R6, [R1+0xc] ;  /* 0x00000c0001067983 */ /* 0x000f280000300800 */
[----:B------:R0:W-:Y:S04]  /*10eb0*/  @P1 STG.E.U16 desc[UR36][R4.64], R3 ;  /* 0x0000000304001986 */ /* 0x0001e8000c101524 */
[----:B0-----:R-:W5:Y:S01]  /*10ec0*/  LDL.LU R3, [R1+0x4] ;  /* 0x0000040001037983 */ /* 0x001f620000300800 */
[----:B------:R-:W-:Y:S01]  /*10ed0*/  ISETP.GT.AND P0, PT, R0, 0x1, P3 ;  /* 0x000000010000780c */ /* 0x000fe20001f04270 */
[----:B------:R-:W-:Y:S01]  /*10ee0*/  USHF.L.U32 UR5, UR8, 0x4, URZ ;  /* 0x0000000408057899 */ /* 0x000fe2000800063f */
[----:B------:R-:W-:Y:S01]  /*10ef0*/  ISETP.GT.AND P2, PT, R17, 0x8, PT ;  /* 0x000000081100780c */ /* 0x000fe20003f44270 */
[----:B------:R-:W-:Y:S01]  /*10f00*/  USHF.L.U64.HI UR4, UR8, 0x4, UR9 ;  /* 0x0000000408047899 */ /* 0x000fe20008010209 */
[----:B---3--:R-:W-:-:S05]  /*10f10*/  FMUL R7, R7, R2 ;  /* 0x0000000207077220 */ /* 0x008fca0000400000 */
[----:B------:R-:W-:-:S04]  /*10f20*/  F2FP.BF16.F32.PACK_AB R7, RZ, R7 ;  /* 0x00000007ff07723e */ /* 0x000fc800000010ff */
[----:B------:R-:W-:Y:S01]  /*10f30*/  PRMT R8, R7, 0x7610, R8 ;  /* 0x0000761007087816 */ /* 0x000fe20000000008 */
[----:B-----5:R-:W-:-:S05]  /*10f40*/  FMUL R3, R3, R2 ;  /* 0x0000000203037220 */ /* 0x020fca0000400000 */
[----:B------:R-:W-:-:S05]  /*10f50*/  F2FP.BF16.F32.PACK_AB R3, RZ, R3 ;  /* 0x00000003ff03723e */ /* 0x000fca00000010ff */
[----:B------:R4:W-:Y:S01]  /*10f60*/  @P0 STG.E.U16 desc[UR36][R4.64+0x2], R3 ;  /* 0x0000020304000986 */ /* 0x0009e2000c101524 */
[----:B------:R-:W-:Y:S01]  /*10f70*/  ISETP.GT.AND P0, PT, R0, RZ, P2 ;  /* 0x000000ff0000720c */ /* 0x000fe20001704270 */
[----:B----4-:R-:W-:Y:S01]  /*10f80*/  FMUL R3, R6, R2 ;  /* 0x0000000206037220 */ /* 0x010fe20000400000 */
[----:B------:R-:W-:-:S04]  /*10f90*/  IADD3 R6, P1, R4, UR5, RZ ;  /* 0x0000000504067c10 */ /* 0x000fc8000ff3e0ff */
[----:B------:R-:W-:Y:S02]  /*10fa0*/  IADD3.X R7, R5, UR4, RZ, P1, !PT ;  /* 0x0000000405077c10 */ /* 0x000fe40008ffe4ff */
[----:B------:R-:W-:-:S05]  /*10fb0*/  F2FP.BF16.F32.PACK_AB R3, RZ, R3 ;  /* 0x00000003ff03723e */ /* 0x000fca00000010ff */
[----:B------:R0:W-:Y:S01]  /*10fc0*/  @P0 STG.E.U16 desc[UR36][R6.64], R8 ;  /* 0x0000000806000986 */ /* 0x0001e2000c101524 */
[----:B------:R-:W-:-:S03]  /*10fd0*/  ISETP.GT.AND P0, PT, R0, 0x1, P2 ;  /* 0x000000010000780c */ /* 0x000fc60001704270 */
[----:B0-----:R-:W3:Y:S10]  /*10fe0*/  LDL.LU R8, [R1+0x50] ;  /* 0x0000500001087983 */ /* 0x001ef40000300800 */
[----:B------:R0:W-:Y:S04]  /*10ff0*/  @P0 STG.E.U16 desc[UR36][R6.64+0x2], R3 ;  /* 0x0000020306000986 */ /* 0x0001e8000c101524 */
[----:B0-----:R-:W4:Y:S01]  /*11000*/  LDL.LU R3, [R1+0x10] ;  /* 0x0000100001037983 */ /* 0x001f220000300800 */
[----:B------:R-:W-:Y:S01]  /*11010*/  ISETP.GT.AND P0, PT, R0, 0x8, P3 ;  /* 0x000000080000780c */ /* 0x000fe20001f04270 */
[----:B----4-:R-:W-:-:S05]  /*11020*/  FMUL R3, R3, R2 ;  /* 0x0000000203037220 */ /* 0x010fca0000400000 */
[----:B------:R-:W-:-:S07]  /*11030*/  F2FP.BF16.F32.PACK_AB R3, RZ, R3 ;  /* 0x00000003ff03723e */ /* 0x000fce00000010ff */
        /* <DEDUP_REMOVED lines=73> */
[----:B---3--:R-:W-:-:S05]  /*114d0*/  FMUL R8, R8, R2 ;  /* 0x0000000208087220 */ /* 0x008fca0000400000 */
[----:B------:R-:W-:Y:S01]  /*114e0*/  F2FP.BF16.F32.PACK_AB R8, RZ, R8 ;  /* 0x00000008ff08723e */ /* 0x000fe200000010ff */
[----:B----4-:R-:W-:-:S05]  /*114f0*/  FMUL R3, R3, R2 ;  /* 0x0000000203037220 */ /* 0x010fca0000400000 */
[----:B------:R-:W-:-:S05]  /*11500*/  F2FP.BF16.F32.PACK_AB R3, RZ, R3 ;  /* 0x00000003ff03723e */ /* 0x000fca00000010ff */
[----:B------:R0:W-:Y:S01]  /*11510*/  @P0 STG.E.U16 desc[UR36][R6.64+0x42], R3 ;  /* 0x0000420306000986 */ /* 0x0001e2000c101524 */
[----:B------:R-:W-:-:S03]  /*11520*/  ISETP.GT.AND P0, PT, R0, 0x28, P3 ;  /* 0x000000280000780c */ /* 0x000fc60001f04270 */
[----:B0-----:R-:W3:Y:S01]  /*11530*/  LDL.LU R3, [R1+0x54] ;  /* 0x0000540001037983 */ /* 0x001ee20000300800 */
[----:B------:R-:W-:-:S09]  /*11540*/  ISETP.GT.AND P1, PT, R0, 0x29, P3 ;  /* 0x000000290000780c */ /* 0x000fd20001f24270 */
[----:B------:R0:W-:Y:S04]  /*11550*/  @P0 STG.E.U16 desc[UR36][R4.64+0x50], R8 ;  /* 0x0000500804000986 */ /* 0x0001e8000c101524 */
[----:B0-----:R-:W4:Y:S01]  /*11560*/  LDL.LU R8, [R1+0x58] ;  /* 0x0000580001087983 */ /* 0x001f220000300800 */
[----:B---3--:R-:W-:-:S05]  /*11570*/  FMUL R3, R3, R2 ;  /* 0x0000000203037220 */ /* 0x008fca0000400000 */
[----:B------:R-:W-:-:S05]  /*11580*/  F2FP.BF16.F32.PACK_AB R3, RZ, R3 ;  /* 0x00000003ff03723e */ /* 0x000fca00000010ff */
[----:B------:R0:W-:Y:S01]  /*11590*/  @P1 STG.E.U16 desc[UR36][R4.64+0x52], R3 ;  /* 0x0000520304001986 */ /* 0x0001e2000c101524 */
[----:B----4-:R-:W-:-:S05]  /*115a0*/  FMUL R8, R8, R2 ;  /* 0x0000000208087220 */ /* 0x010fca0000400000 */
[----:B------:R-:W-:Y:S01]  /*115b0*/  F2FP.BF16.F32.PACK_AB R8, RZ, R8 ;  /* 0x00000008ff08723e */ /* 0x000fe200000010ff */
[----:B0-----:R-:W3:Y:S03]  /*115c0*/  LDL.LU R3, [R1+0x5c] ;  /* 0x00005c0001037983 */ /* 0x001ee60000300800 */
[----:B------:R-:W-:Y:S02]  /*115d0*/  PRMT R10, R8, 0x7610, R10 ;  /* 0x00007610080a7816 */ /* 0x000fe4000000000a */
[----:B------:R-:W4:Y:S01]  /*115e0*/  LDL.LU R8, [R1+0x64] ;  /* 0x0000640001087983 */ /* 0x000f220000300800 */
[C---:B------:R-:W-:Y:S02]  /*115f0*/  ISETP.GT.AND P1, PT, R0.reuse, 0x28, P2 ;  /* 0x000000280000780c */ /* 0x040fe40001724270 */
[C---:B------:R-:W-:Y:S02]  /*11600*/  ISETP.GT.AND P4, PT, R0.reuse, 0x29, P2 ;  /* 0x000000290000780c */ /* 0x040fe40001784270 */
[C---:B------:R-:W-:Y:S01]  /*11610*/  ISETP.GT.AND P5, PT, R0.reuse, 0x30, P3 ;  /* 0x000000300000780c */ /* 0x040fe20001fa4270 */
[----:B------:R-:W-:Y:S01]  /*11620*/  FMUL R9, R9, R2 ;  /* 0x0000000209097220 */ /* 0x000fe20000400000 */
[----:B------:R-:W-:-:S04]  /*11630*/  ISETP.GT.AND P0, PT, R0, 0x31, P3 ;  /* 0x000000310000780c */ /* 0x000fc80001f04270 */
[----:B------:R-:W-:-:S03]  /*11640*/  F2FP.BF16.F32.PACK_AB R9, RZ, R9 ;  /* 0x00000009ff09723e */ /* 0x000fc600000010ff */
[----:B------:R0:W-:Y:S04]  /*11650*/  @P1 STG.E.U16 desc[UR36][R6.64+0x50], R10 ;  /* 0x0000500a06001986 */ /* 0x0001e8000c101524 */
[----:B0-----:R-:W5:Y:S01]  /*11660*/  LDL.LU R10, [R1+0x74] ;  /* 0x00007400010a7983 */ /* 0x001f620000300800 */
[----:B---3--:R-:W-:-:S05]  /*11670*/  FMUL R3, R3, R2 ;  /* 0x0000000203037220 */ /* 0x008fca0000400000 */
[----:B------:R-:W-:Y:S01]  /*11680*/  F2FP.BF16.F32.PACK_AB R3, RZ, R3 ;  /* 0x00000003ff03723e */ /* 0x000fe200000010ff */
[----:B----4-:R-:W-:-:S04]  /*11690*/  FMUL R8, R8, R2 ;  /* 0x0000000208087220 */ /* 0x010fc80000400000 */
[----:B------:R0:W-:Y:S04]  /*116a0*/  @P4 STG.E.U16 desc[UR36][R6.64+0x52], R3 ;  /* 0x0000520306004986 */ /* 0x0001e8000c101524 */
[----:B------:R1:W-:Y:S01]  /*116b0*/  @P5 STG.E.U16 desc[UR36][R4.64+0x60], R9 ;  /* 0x0000600904005986 */ /* 0x0003e2000c101524 */
[----:B0-----:R-:W-:-:S03]  /*116c0*/  F2FP.BF16.F32.PACK_AB R3, RZ, R8 ;  /* 0x00000008ff03723e */ /* 0x001fc600000010ff */
[----:B------:R-:W3:Y:S01]  /*116d0*/  LDL.LU R8, [R1+0x68] ;  /* 0x0000680001087983 */ /* 0x000ee20000300800 */
[----:B-1----:R-:W-:-:S03]  /*116e0*/  PRMT R9, R3, 0x7610, R9 ;  /* 0x0000761003097816 */ /* 0x002fc60000000009 */
[----:B------:R-:W4:Y:S04]  /*116f0*/  LDL.LU R3, [R1+0x6c] ;  /* 0x00006c0001037983 */ /* 0x000f280000300800 */
[----:B------:R0:W-:Y:S04]  /*11700*/  @P0 STG.E.U16 desc[UR36][R4.64+0x62], R9 ;  /* 0x0000620904000986 */ /* 0x0001e8000c101524 */
[----:B0-----:R-:W2:Y:S01]  /*11710*/  LDL.LU R9, [R1+0x70] ;  /* 0x0000700001097983 */ /* 0x001ea20000300800 */
[----:B------:R-:W-:Y:S01]  /*11720*/  ISETP.GT.AND P1, PT, R0, 0x30, P2 ;  /* 0x000000300000780c */ /* 0x000fe20001724270 */
[----:B---3--:R-:W-:-:S05]  /*11730*/  FMUL R8, R8, R2 ;  /* 0x0000000208087220 */ /* 0x008fca0000400000 */
[----:B------:R-:W-:-:S07]  /*11740*/  F2FP.BF16.F32.PACK_AB R8, RZ, R8 ;  /* 0x00000008ff08723e */ /* 0x000fce00000010ff */
[----:B------:R0:W-:Y:S01]  /*11750*/  @P1 STG.E.U16 desc[UR36][R6.64+0x60], R8 ;  /* 0x0000600806001986 */ /* 0x0001e2000c101524 */
[----:B--2---:R-:W-:-:S05]  /*11760*/  FMUL R9, R9, R2 ;  /* 0x0000000209097220 */ /* 0x004fca0000400000 */
[----:B0-----:R-:W-:-:S04]  /*11770*/  F2FP.BF16.F32.PACK_AB R8, RZ, R9 ;  /* 0x00000009ff08723e */ /* 0x001fc800000010ff */
[----:B------:R-:W-:Y:S02]  /*11780*/  PRMT R9, R8, 0x7610, R9 ;  /* 0x0000761008097816 */ /* 0x000fe40000000009 */
[----:B------:R-:W2:Y:S01]  /*11790*/  LDL.LU R8, [R1+0x78] ;  /* 0x0000780001087983 */ /* 0x000ea20000300800 */
[----:B------:R-:W-:Y:S01]  /*117a0*/  ISETP.GT.AND P4, PT, R0, 0x31, P2 ;  /* 0x000000310000780c */ /* 0x000fe20001784270 */
[-C--:B----4-:R-:W-:Y:S01]  /*117b0*/  FMUL R3, R3, R2.reuse ;  /* 0x0000000203037220 */ /* 0x090fe20000400000 */
[----:B-----5:R-:W-:Y:S01]  /*117c0*/  FMUL R10, R10, R2 ;  /* 0x000000020a0a7220 */ /* 0x020fe20000400000 */
[----:B------:R-:W-:-:S03]  /*117d0*/  ISETP.GT.AND P5, PT, R0, 0x38, P3 ;  /* 0x000000380000780c */ /* 0x000fc60001fa4270 */
[----:B------:R-:W-:Y:S02]  /*117e0*/  F2FP.BF16.F32.PACK_AB R3, RZ, R3 ;  /* 0x00000003ff03723e */ /* 0x000fe400000010ff */
[----:B------:R-:W-:-:S05]  /*117f0*/  ISETP.GT.AND P6, PT, R0, 0x39, P3 ;  /* 0x000000390000780c */ /* 0x000fca0001fc4270 */
[----:B------:R0:W-:Y:S04]  /*11800*/  @P4 STG.E.U16 desc[UR36][R6.64+0x62], R3 ;  /* 0x0000620306004986 */ /* 0x0001e8000c101524 */
[----:B------:R1:W-:Y:S01]  /*11810*/  @P5 STG.E.U16 desc[UR36][R4.64+0x70], R9 ;  /* 0x0000700904005986 */ /* 0x0003e2000c101524 */
[----:B0-----:R-:W-:-:S04]  /*11820*/  F2FP.BF16.F32.PACK_AB R3, RZ, R10 ;  /* 0x0000000aff03723e */ /* 0x001fc800000010ff */
[----:B------:R-:W-:Y:S01]  /*11830*/  PRMT R10, R3, 0x7610, R10 ;  /* 0x00007610030a7816 */ /* 0x000fe2000000000a */
[----:B-1----:R-:W3:Y:S04]  /*11840*/  LDL.LU R9, [R1+0x7c] ;  /* 0x00007c0001097983 */ /* 0x002ee80000300800 */
[----:B------:R0:W-:Y:S01]  /*11850*/  @P6 STG.E.U16 desc[UR36][R4.64+0x72], R10 ;  /* 0x0000720a04006986 */ /* 0x0001e2000c101524 */
[----:B--2---:R-:W-:-:S05]  /*11860*/  FMUL R8, R8, R2 ;  /* 0x0000000208087220 */ /* 0x004fca0000400000 */
[----:B------:R-:W-:Y:S02]  /*11870*/  F2FP.BF16.F32.PACK_AB R3, RZ, R8 ;  /* 0x00000008ff03723e */ /* 0x000fe400000010ff */
[----:B------:R-:W2:Y:S02]  /*11880*/  LDL.LU R8, [R1+0x80] ;  /* 0x0000800001087983 */ /* 0x000ea40000300800 */
[----:B0-----:R-:W-:Y:S02]  /*11890*/  PRMT R10, R3, 0x7610, R10 ;  /* 0x00007610030a7816 */ /* 0x001fe4000000000a */
[----:B------:R-:W4:Y:S01]  /*118a0*/  LDL.LU R3, [R1+0x84] ;  /* 0x0000840001037983 */ /* 0x000f220000300800 */
[----:B------:R-:W-:-:S13]  /*118b0*/  ISETP.GT.AND P0, PT, R0, 0x38, P2 ;  /* 0x000000380000780c */ /* 0x000fda0001704270 */
[----:B------:R0:W-:Y:S01]  /*118c0*/  @P0 STG.E.U16 desc[UR36][R6.64+0x70], R10 ;  /* 0x0000700a06000986 */ /* 0x0001e2000c101524 */
[-C--:B--2---:R-:W-:Y:S01]  /*118d0*/  FMUL R8, R8, R2.reuse ;  /* 0x0000000208087220 */ /* 0x084fe20000400000 */
[----:B----4-:R-:W-:-:S04]  /*118e0*/  FMUL R3, R3, R2 ;  /* 0x0000000203037220 */ /* 0x010fc80000400000 */
[----:B0-----:R-:W-:Y:S02]  /*118f0*/  F2FP.BF16.F32.PACK_AB R10, RZ, R8 ;  /* 0x00000008ff0a723e */ /* 0x001fe400000010ff */
[----:B------:R-:W-:Y:S02]  /*11900*/  F2FP.BF16.F32.PACK_AB R8, RZ, R3 ;  /* 0x00000003ff08723e */ /* 0x000fe400000010ff */
[----:B------:R-:W2:Y:S01]  /*11910*/  LDL.LU R3, [R1+0x88] ;  /* 0x0000880001037983 */ /* 0x000ea20000300800 */
[----:B------:R-:W-:Y:S01]  /*11920*/  ISETP.GT.AND P1, PT, R0, 0x39, P2 ;  /* 0x000000390000780c */ /* 0x000fe20001724270 */
[----:B---3--:R-:W-:-:S05]  /*11930*/  FMUL R9, R9, R2 ;  /* 0x0000000209097220 */ /* 0x008fca0000400000 */
[----:B------:R-:W-:-:S07]  /*11940*/  F2FP.BF16.F32.PACK_AB R9, RZ, R9 ;  /* 0x00000009ff09723e */ /* 0x000fce00000010ff */
[----:B------:R0:W-:Y:S04]  /*11950*/  @P1 STG.E.U16 desc[UR36][R6.64+0x72], R9 ;  /* 0x0000720906001986 */ /* 0x0001e8000c101524 */
[----:B0-----:R-:W3:Y:S01]  /*11960*/  LDL.LU R9, [R1+0x94] ;  /* 0x0000940001097983 */ /* 0x001ee20000300800 */
[----:B--2---:R-:W-:-:S05]  /*11970*/  FMUL R3, R3, R2 ;  /* 0x0000000203037220 */ /* 0x004fca0000400000 */
[----:B------:R-:W-:-:S04]  /*11980*/  F2FP.BF16.F32.PACK_AB R3, RZ, R3 ;  /* 0x00000003ff03723e */ /* 0x000fc800000010ff */
[----:B------:R-:W-:Y:S02]  /*11990*/  PRMT R12, R3, 0x7610, R12 ;  /* 0x00007610030c7816 */ /* 0x000fe4000000000c */
[----:B------:R-:W2:Y:S01]  /*119a0*/  LDL.LU R3, [R1+0x90] ;  /* 0x0000900001037983 */ /* 0x000ea20000300800 */
[----:B------:R-:W-:-:S13]  /*119b0*/  ISETP.GT.AND P4, PT, R0, 0x40, P3 ;  /* 0x000000400000780c */ /* 0x000fda0001f84270 */
[----:B------:R0:W-:Y:S01]  /*119c0*/  @P4 STG.E.U16 desc[UR36][R4.64+0x80], R10 ;  /* 0x0000800a04004986 */ /* 0x0001e2000c101524 */
[----:B--2---:R-:W-:-:S05]  /*119d0*/  FMUL R3, R3, R2 ;  /* 0x0000000203037220 */ /* 0x004fca0000400000 */
[----:B0-----:R-:W-:Y:S02]  /*119e0*/  F2FP.BF16.F32.PACK_AB R10, RZ, R3 ;  /* 0x00000003ff0a723e */ /* 0x001fe400000010ff */
[----:B------:R-:W2:Y:S01]  /*119f0*/  LDL.LU R3, [R1+0x98] ;  /* 0x0000980001037983 */ /* 0x000ea20000300800 */
[C---:B------:R-:W-:Y:S02]  /*11a00*/  ISETP.GT.AND P5, PT, R0.reuse, 0x41, P3 ;  /* 0x000000410000780c */ /* 0x040fe40001fa4270 */
[C---:B------:R-:W-:Y:S01]  /*11a10*/  ISETP.GT.AND P0, PT, R0.reuse, 0x40, P2 ;  /* 0x000000400000780c */ /* 0x040fe20001704270 */
[-C--:B---3--:R-:W-:Y:S01]  /*11a20*/  FMUL R9, R9, R2.reuse ;  /* 0x0000000209097220 */ /* 0x088fe20000400000 */
[C---:B------:R-:W-:Y:S01]  /*11a30*/  ISETP.GT.AND P1, PT, R0.reuse, 0x41, P2 ;  /* 0x000000410000780c */ /* 0x040fe20001724270 */
[----:B------:R-:W-:Y:S01]  /*11a40*/  FMUL R11, R11, R2 ;  /* 0x000000020b0b7220 */ /* 0x000fe20000400000 */
[----:B------:R-:W-:Y:S02]  /*11a50*/  ISETP.GT.AND P4, PT, R0, 0x48, P3 ;  /* 0x000000480000780c */ /* 0x000fe40001f84270 */
[----:B------:R-:W-:-:S05]  /*11a60*/  F2FP.BF16.F32.PACK_AB R9, RZ, R9 ;  /* 0x00000009ff09723e */ /* 0x000fca00000010ff */
[----:B------:R0:W-:Y:S01]  /*11a70*/  @P5 STG.E.U16 desc[UR36][R4.64+0x82], R8 ;  /* 0x0000820804005986 */ /* 0x0001e2000c101524 */
[----:B------:R-:W-:-:S03]  /*11a80*/  ISETP.GT.AND P5, PT, R0, 0x49, P3 ;  /* 0x000000490000780c */ /* 0x000fc60001fa4270 */
[----:B------:R1:W-:Y:S01]  /*11a90*/  @P0 STG.E.U16 desc[UR36][R6.64+0x80], R12 ;  /* 0x0000800c06000986 */ /* 0x0003e2000c101524 */
[----:B------:R-:W-:Y:S02]  /*11aa0*/  ISETP.GT.AND P0, PT, R0, 0x48, P2 ;  /* 0x000000480000780c */ /* 0x000fe40001704270 */
[----:B------:R-:W-:Y:S02]  /*11ab0*/  F2FP.BF16.F32.PACK_AB R11, RZ, R11 ;  /* 0x0000000bff0b723e */ /* 0x000fe400000010ff */
[----:B0-----:R-:W-:-:S03]  /*11ac0*/  PRMT R8, R10, 0x7610, R8 ;  /* 0x000076100a087816 */ /* 0x001fc60000000008 */
[----:B------:R-:W-:Y:S01]  /*11ad0*/  @P1 STG.E.U16 desc[UR36][R6.64+0x82], R11 ;  /* 0x0000820b06001986 */ /* 0x000fe2000c101524 */
[----:B-1----:R-:W-:Y:S02]  /*11ae0*/  PRMT R12, R9, 0x7610, R12 ;  /* 0x00007610090c7816 */ /* 0x002fe4000000000c */
[C---:B------:R-:W-:Y:S01]  /*11af0*/  ISETP.GT.AND P1, PT, R0.reuse, 0x49, P2 ;  /* 0x000000490000780c */ /* 0x040fe20001724270 */
[----:B------:R0:W-:Y:S01]  /*11b00*/  @P4 STG.E.U16 desc[UR36][R4.64+0x90], R8 ;  /* 0x0000900804004986 */ /* 0x0001e2000c101524 */
[----:B------:R-:W-:-:S03]  /*11b10*/  ISETP.GT.AND P4, PT, R0, 0x50, P3 ;  /* 0x000000500000780c */ /* 0x000fc60001f84270 */
[----:B------:R1:W-:Y:S01]  /*11b20*/  @P5 STG.E.U16 desc[UR36][R4.64+0x92], R12 ;  /* 0x0000920c04005986 */ /* 0x0003e2000c101524 */
[----:B0-----:R-:W-:Y:S01]  /*11b30*/  FMUL R8, R233, R2 ;  /* 0x00000002e9087220 */ /* 0x001fe20000400000 */
[----:B------:R-:W-:-:S04]  /*11b40*/  ISETP.GT.AND P5, PT, R0, 0x51, P3 ;  /* 0x000000510000780c */ /* 0x000fc80001fa4270 */
[----:B------:R-:W-:-:S04]  /*11b50*/  F2FP.BF16.F32.PACK_AB R8, RZ, R8 ;  /* 0x00000008ff08723e */ /* 0x000fc800000010ff */
[----:B-1----:R-:W-:Y:S02]  /*11b60*/  PRMT R12, R8, 0x7610, R12 ;  /* 0x00007610080c7816 */ /* 0x002fe4000000000c */
[----:B------:R-:W-:Y:S01]  /*11b70*/  ISETP.GT.AND P6, PT, R0, 0x71, P3 ;  /* 0x000000710000780c */ /* 0x000fe20001fc4270 */
[----:B--2---:R-:W-:-:S05]  /*11b80*/  FMUL R3, R3, R2 ;  /* 0x0000000203037220 */ /* 0x004fca0000400000 */
[----:B------:R-:W-:Y:S01]  /*11b90*/  F2FP.BF16.F32.PACK_AB R10, RZ, R3 ;  /* 0x00000003ff0a723e */ /* 0x000fe200000010ff */
[----:B------:R-:W-:-:S05]  /*11ba0*/  FMUL R3, R235, R2 ;  /* 0x00000002eb037220 */ /* 0x000fca0000400000 */
[----:B------:R-:W-:Y:S01]  /*11bb0*/  F2FP.BF16.F32.PACK_AB R9, RZ, R3 ;  /* 0x00000003ff09723e */ /* 0x000fe200000010ff */
[-C--:B------:R-:W-:Y:S01]  /*11bc0*/  FMUL R3, R234, R2.reuse ;  /* 0x00000002ea037220 */ /* 0x080fe20000400000 */
[----:B------:R0:W-:Y:S04]  /*11bd0*/  @P0 STG.E.U16 desc[UR36][R6.64+0x90], R10 ;  /* 0x0000900a06000986 */ /* 0x0001e8000c101524 */
[----:B------:R-:W-:Y:S02]  /*11be0*/  F2FP.BF16.F32.PACK_AB R3, RZ, R3 ;  /* 0x00000003ff03723e */ /* 0x000fe400000010ff */
[----:B------:R-:W-:Y:S01]  /*11bf0*/  PRMT R11, R9, 0x7610, R11 ;  /* 0x00007610090b7816 */ /* 0x000fe2000000000b */
[-C--:B------:R-:W-:Y:S01]  /*11c00*/  FMUL R9, R232, R2.reuse ;  /* 0x00000002e8097220 */ /* 0x080fe20000400000 */
[----:B0-----:R-:W-:Y:S01]  /*11c10*/  PRMT R10, R3, 0x7610, R10 ;  /* 0x00007610030a7816 */ /* 0x001fe2000000000a */
[----:B------:R-:W-:-:S02]  /*11c20*/  FMUL R3, R231, R2 ;  /* 0x00000002e7037220 */ /* 0x000fc40000400000 */
[----:B------:R0:W-:Y:S01]  /*11c30*/  @P1 STG.E.U16 desc[UR36][R6.64+0x92], R11 ;  /* 0x0000920b06001986 */ /* 0x0001e2000c101524 */
[----:B------:R-:W-:Y:S02]  /*11c40*/  ISETP.GT.AND P1, PT, R0, 0x50, P2 ;  /* 0x000000500000780c */ /* 0x000fe40001724270 */
[----:B------:R-:W-:Y:S02]  /*11c50*/  F2FP.BF16.F32.PACK_AB R9, RZ, R9 ;  /* 0x00000009ff09723e */ /* 0x000fe400000010ff */
[----:B------:R-:W-:Y:S01]  /*11c60*/  F2FP.BF16.F32.PACK_AB R8, RZ, R3 ;  /* 0x00000003ff08723e */ /* 0x000fe200000010ff */
[----:B------:R-:W-:Y:S01]  /*11c70*/  FMUL R3, R230, R2 ;  /* 0x00000002e6037220 */ /* 0x000fe20000400000 */
[C---:B------:R-:W-:Y:S01]  /*11c80*/  ISETP.GT.AND P0, PT, R0.reuse, 0x51, P2 ;  /* 0x000000510000780c */ /* 0x040fe20001704270 */
[----:B------:R1:W-:Y:S01]  /*11c90*/  @P4 STG.E.U16 desc[UR36][R4.64+0xa0], R10 ;  /* 0x0000a00a04004986 */ /* 0x0003e2000c101524 */
[----:B------:R-:W-:Y:S02]  /*11ca0*/  ISETP.GT.AND P4, PT, R0, 0x58, P3 ;  /* 0x000000580000780c */ /* 0x000fe40001f84270 */
[----:B0-----:R-:W-:-:S02]  /*11cb0*/  PRMT R11, R9, 0x7610, R11 ;  /* 0x00007610090b7816 */ /* 0x001fc4000000000b */
[----:B------:R-:W-:Y:S01]  /*11cc0*/  F2FP.BF16.F32.PACK_AB R9, RZ, R3 ;  /* 0x00000003ff09723e */ /* 0x000fe200000010ff */
[-C--:B------:R-:W-:Y:S01]  /*11cd0*/  FMUL R3, R228, R2.reuse ;  /* 0x00000002e4037220 */ /* 0x080fe20000400000 */
[----:B------:R-:W-:Y:S01]  /*11ce0*/  PRMT R13, R8, 0x7610, R13 ;  /* 0x00007610080d7816 */ /* 0x000fe2000000000d */
[----:B------:R-:W-:Y:S01]  /*11cf0*/  FMUL R8, R229, R2 ;  /* 0x00000002e5087220 */ /* 0x000fe20000400000 */
[----:B------:R-:W-:Y:S01]  /*11d00*/  @P5 STG.E.U16 desc[UR36][R4.64+0xa2], R12 ;  /* 0x0000a20c04005986 */ /* 0x000fe2000c101524 */
[----:B------:R-:W-:Y:S02]  /*11d10*/  ISETP.GT.AND P5, PT, R0, 0x59, P3 ;  /* 0x000000590000780c */ /* 0x000fe40001fa4270 */
[----:B------:R-:W-:Y:S01]  /*11d20*/  F2FP.BF16.F32.PACK_AB R3, RZ, R3 ;  /* 0x00000003ff03723e */ /* 0x000fe200000010ff */
[----:B------:R0:W-:Y:S01]  /*11d30*/  @P1 STG.E.U16 desc[UR36][R6.64+0xa0], R11 ;  /* 0x0000a00b06001986 */ /* 0x0001e2000c101524 */
[----:B-1----:R-:W-:Y:S01]  /*11d40*/  F2FP.BF16.F32.PACK_AB R10, RZ, R8 ;  /* 0x00000008ff0a723e */ /* 0x002fe200000010ff */
[----:B------:R-:W-:-:S02]  /*11d50*/  FMUL R8, R227, R2 ;  /* 0x00000002e3087220 */ /* 0x000fc40000400000 */
[----:B------:R-:W-:Y:S01]  /*11d60*/  @P0 STG.E.U16 desc[UR36][R6.64+0xa2], R13 ;  /* 0x0000a20d06000986 */ /* 0x000fe2000c101524 */
[C---:B------:R-:W-:Y:S02]  /*11d70*/  ISETP.GT.AND P0, PT, R0.reuse, 0x58, P2 ;  /* 0x000000580000780c */ /* 0x040fe40001704270 */
[C---:B------:R-:W-:Y:S01]  /*11d80*/  ISETP.GT.AND P1, PT, R0.reuse, 0x59, P2 ;  /* 0x000000590000780c */ /* 0x040fe20001724270 */
[----:B------:R1:W-:Y:S01]  /*11d90*/  @P4 STG.E.U16 desc[UR36][R4.64+0xb0], R9 ;  /* 0x0000b00904004986 */ /* 0x0003e2000c101524 */
[----:B------:R-:W-:Y:S02]  /*11da0*/  ISETP.GT.AND P4, PT, R0, 0x60, P3 ;  /* 0x000000600000780c */ /* 0x000fe40001f84270 */
[----:B0-----:R-:W-:Y:S01]  /*11db0*/  PRMT R11, R3, 0x7610, R11 ;  /* 0x00007610030b7816 */ /* 0x001fe2000000000b */
[----:B------:R-:W-:Y:S01]  /*11dc0*/  FMUL R3, R226, R2 ;  /* 0x00000002e2037220 */ /* 0x000fe20000400000 */
[----:B------:R-:W-:Y:S01]  /*11dd0*/  F2FP.BF16.F32.PACK_AB R8, RZ, R8 ;  /* 0x00000008ff08723e */ /* 0x000fe200000010ff */
[----:B------:R0:W-:Y:S03]  /*11de0*/  @P5 STG.E.U16 desc[UR36][R4.64+0xb2], R10 ;  /* 0x0000b20a04005986 */ /* 0x0001e6000c101524 */
[----:B-1----:R-:W-:Y:S01]  /*11df0*/  F2FP.BF16.F32.PACK_AB R9, RZ, R3 ;  /* 0x00000003ff09723e */ /* 0x002fe200000010ff */
[-C--:B------:R-:W-:Y:S01]  /*11e00*/  FMUL R3, R225, R2.reuse ;  /* 0x00000002e1037220 */ /* 0x080fe20000400000 */
[----:B------:R-:W-:Y:S01]  /*11e10*/  PRMT R12, R8, 0x7610, R12 ;  /* 0x00007610080c7816 */ /* 0x000fe2000000000c */
[----:B------:R-:W-:Y:S01]  /*11e20*/  FMUL R8, R224, R2 ;  /* 0x00000002e0087220 */ /* 0x000fe20000400000 */
[----:B------:R1:W-:Y:S01]  /*11e30*/  @P0 STG.E.U16 desc[UR36][R6.64+0xb0], R11 ;  /* 0x0000b00b06000986 */ /* 0x0003e2000c101524 */
[----:B0-----:R-:W-:-:S02]  /*11e40*/  PRMT R10, R9, 0x7610, R10 ;  /* 0x00007610090a7816 */ /* 0x001fc4000000000a */
[----:B------:R-:W-:Y:S01]  /*11e50*/  F2FP.BF16.F32.PACK_AB R3, RZ, R3 ;  /* 0x00000003ff03723e */ /* 0x000fe200000010ff */
[----:B------:R0:W-:Y:S01]  /*11e60*/  @P1 STG.E.U16 desc[UR36][R6.64+0xb2], R12 ;  /* 0x0000b20c06001986 */ /* 0x0001e2000c101524 */
[C---:B------:R-:W-:Y:S01]  /*11e70*/  ISETP.GT.AND P5, PT, R0.reuse, 0x61, P3 ;  /* 0x000000610000780c */ /* 0x040fe20001fa4270 */
[-C--:B------:R-:W-:Y:S01]  /*11e80*/  FMUL R9, R223, R2.reuse ;  /* 0x00000002df097220 */ /* 0x080fe20000400000 */
[C---:B------:R-:W-:Y:S01]  /*11e90*/  ISETP.GT.AND P1, PT, R0.reuse, 0x60, P2 ;  /* 0x000000600000780c */ /* 0x040fe20001724270 */
[----:B------:R-:W-:Y:S01]  /*11ea0*/  @P4 STG.E.U16 desc[UR36][R4.64+0xc0], R10 ;  /* 0x0000c00a04004986 */ /* 0x000fe2000c101524 */
[----:B------:R-:W-:Y:S02]  /*11eb0*/  ISETP.GT.AND P4, PT, R0, 0x61, P2 ;  /* 0x000000610000780c */ /* 0x000fe40001784270 */
[----:B-1----:R-:W-:Y:S01]  /*11ec0*/  PRMT R11, R3, 0x7610, R11 ;  /* 0x00007610030b7816 */ /* 0x002fe2000000000b */
[----:B------:R-:W-:Y:S01]  /*11ed0*/  FMUL R3, R222, R2 ;  /* 0x00000002de037220 */ /* 0x000fe20000400000 */
[----:B------:R-:W-:-:S02]  /*11ee0*/  F2FP.BF16.F32.PACK_AB R8, RZ, R8 ;  /* 0x00000008ff08723e */ /* 0x000fc400000010ff */
[----:B------:R-:W-:Y:S02]  /*11ef0*/  F2FP.BF16.F32.PACK_AB R9, RZ, R9 ;  /* 0x00000009ff09723e */ /* 0x000fe400000010ff */
[----:B0-----:R-:W-:Y:S02]  /*11f00*/  PRMT R12, R8, 0x7610, R12 ;  /* 0x00007610080c7816 */ /* 0x001fe4000000000c */
[----:B------:R-:W-:Y:S01]  /*11f10*/  F2FP.BF16.F32.PACK_AB R8, RZ, R3 ;  /* 0x00000003ff08723e */ /* 0x000fe200000010ff */
[-C--:B------:R-:W-:Y:S01]  /*11f20*/  FMUL R3, R221, R2.reuse ;  /* 0x00000002dd037220 */ /* 0x080fe20000400000 */
[----:B------:R-:W-:Y:S01]  /*11f30*/  PRMT R13, R9, 0x7610, R13 ;  /* 0x00007610090d7816 */ /* 0x000fe2000000000d */
[----:B------:R0:W-:Y:S01]  /*11f40*/  @P5 STG.E.U16 desc[UR36][R4.64+0xc2], R11 ;  /* 0x0000c20b04005986 */ /* 0x0001e2000c101524 */
[----:B------:R-:W-:Y:S02]  /*11f50*/  ISETP.GT.AND P0, PT, R0, 0x68, P3 ;  /* 0x000000680000780c */ /* 0x000fe40001f04270 */
[----:B------:R-:W-:Y:S01]  /*11f60*/  F2FP.BF16.F32.PACK_AB R9, RZ, R3 ;  /* 0x00000003ff09723e */ /* 0x000fe200000010ff */
[----:B------:R1:W-:Y:S01]  /*11f70*/  @P1 STG.E.U16 desc[UR36][R6.64+0xc0], R12 ;  /* 0x0000c00c06001986 */ /* 0x0003e2000c101524 */
[----:B------:R-:W-:-:S03]  /*11f80*/  FMUL R3, R219, R2 ;  /* 0x00000002db037220 */ /* 0x000fc60000400000 */
[----:B------:R-:W-:Y:S01]  /*11f90*/  @P4 STG.E.U16 desc[UR36][R6.64+0xc2], R13 ;  /* 0x0000c20d06004986 */ /* 0x000fe2000c101524 */
[----:B------:R-:W-:Y:S02]  /*11fa0*/  ISETP.GT.AND P4, PT, R0, 0x69, P3 ;  /* 0x000000690000780c */ /* 0x000fe40001f84270 */
[----:B------:R-:W-:Y:S01]  /*11fb0*/  PRMT R14, R8, 0x7610, R14 ;  /* 0x00007610080e7816 */ /* 0x000fe2000000000e */
[-C--:B------:R-:W-:Y:S01]  /*11fc0*/  FMUL R8, R220, R2.reuse ;  /* 0x00000002dc087220 */ /* 0x080fe20000400000 */
[----:B------:R-:W-:Y:S02]  /*11fd0*/  F2FP.BF16.F32.PACK_AB R3, RZ, R3 ;  /* 0x00000003ff03723e */ /* 0x000fe400000010ff */
[----:B------:R-:W-:Y:S01]  /*11fe0*/  ISETP.GT.AND P1, PT, R0, 0x68, P2 ;  /* 0x000000680000780c */ /* 0x000fe20001724270 */
[----:B------:R-:W-:Y:S01]  /*11ff0*/  @P0 STG.E.U16 desc[UR36][R4.64+0xd0], R14 ;  /* 0x0000d00e04000986 */ /* 0x000fe2000c101524 */
[----:B0-----:R-:W-:Y:S01]  /*12000*/  PRMT R11, R3, 0x7610, R11 ;  /* 0x00007610030b7816 */ /* 0x001fe2000000000b */
[----:B------:R-:W-:Y:S01]  /*12010*/  FMUL R3, R217, R2 ;  /* 0x00000002d9037220 */ /* 0x000fe20000400000 */
[----:B------:R-:W-:Y:S01]  /*12020*/  F2FP.BF16.F32.PACK_AB R10, RZ, R8 ;  /* 0x00000008ff0a723e */ /* 0x000fe200000010ff */
[----:B------:R-:W-:Y:S01]  /*12030*/  FMUL R8, R218, R2 ;  /* 0x00000002da087220 */ /* 0x000fe20000400000 */
[C---:B------:R-:W-:Y:S01]  /*12040*/  ISETP.GT.AND P0, PT, R0.reuse, 0x69, P2 ;  /* 0x000000690000780c */ /* 0x040fe20001704270 */
[----:B------:R0:W-:Y:S01]  /*12050*/  @P4 STG.E.U16 desc[UR36][R4.64+0xd2], R9 ;  /* 0x0000d20904004986 */ /* 0x0001e2000c101524 */
[----:B------:R-:W-:-:S02]  /*12060*/  ISETP.GT.AND P5, PT, R0, 0x70, P3 ;  /* 0x000000700000780c */ /* 0x000fc40001fa4270 */
[----:B------:R-:W-:-:S04]  /*12070*/  F2FP.BF16.F32.PACK_AB R8, RZ, R8 ;  /* 0x00000008ff08723e */ /* 0x000fc800000010ff */
[----:B-1----:R-:W-:Y:S02]  /*12080*/  PRMT R12, R8, 0x7610, R12 ;  /* 0x00007610080c7816 */ /* 0x002fe4000000000c */
[----:B0-----:R-:W-:Y:S01]  /*12090*/  F2FP.BF16.F32.PACK_AB R9, RZ, R3 ;  /* 0x00000003ff09723e */ /* 0x001fe200000010ff */
[-C--:B------:R-:W-:Y:S01]  /*120a0*/  FMUL R3, R216, R2.reuse ;  /* 0x00000002d8037220 */ /* 0x080fe20000400000 */
[----:B------:R-:W-:Y:S01]  /*120b0*/  FMUL R8, R215, R2 ;  /* 0x00000002d7087220 */ /* 0x000fe20000400000 */
[----:B------:R0:W-:Y:S03]  /*120c0*/  @P1 STG.E.U16 desc[UR36][R6.64+0xd0], R10 ;  /* 0x0000d00a06001986 */ /* 0x0001e6000c101524 */
[----:B------:R-:W-:Y:S01]  /*120d0*/  F2FP.BF16.F32.PACK_AB R3, RZ, R3 ;  /* 0x00000003ff03723e */ /* 0x000fe200000010ff */
[----:B------:R1:W-:Y:S01]  /*120e0*/  @P0 STG.E.U16 desc[UR36][R6.64+0xd2], R11 ;  /* 0x0000d20b06000986 */ /* 0x0003e2000c101524 */
[----:B------:R-:W-:-:S02]  /*120f0*/  ISETP.GT.AND P1, PT, R0, 0x70, P2 ;  /* 0x000000700000780c */ /* 0x000fc40001724270 */
[----:B------:R-:W-:Y:S01]  /*12100*/  F2FP.BF16.F32.PACK_AB R8, RZ, R8 ;  /* 0x00000008ff08723e */ /* 0x000fe200000010ff */
[----:B------:R2:W-:Y:S01]  /*12110*/  @P5 STG.E.U16 desc[UR36][R4.64+0xe0], R12 ;  /* 0x0000e00c04005986 */ /* 0x0005e2000c101524 */
[----:B0-----:R-:W-:Y:S01]  /*12120*/  PRMT R10, R9, 0x7610, R10 ;  /* 0x00007610090a7816 */ /* 0x001fe2000000000a */
[-C--:B------:R-:W-:Y:S01]  /*12130*/  FMUL R9, R214, R2.reuse ;  /* 0x00000002d6097220 */ /* 0x080fe20000400000 */
[----:B-1----:R-:W-:Y:S01]  /*12140*/  PRMT R11, R3, 0x7610, R11 ;  /* 0x00007610030b7816 */ /* 0x002fe2000000000b */
[----:B------:R-:W-:-:S03]  /*12150*/  FMUL R3, R213, R2 ;  /* 0x00000002d5037220 */ /* 0x000fc60000400000 */
[----:B------:R-:W-:Y:S02]  /*12160*/  F2FP.BF16.F32.PACK_AB R9, RZ, R9 ;  /* 0x00000009ff09723e */ /* 0x000fe400000010ff */
[----:B--2---:R-:W-:Y:S02]  /*12170*/  PRMT R12, R8, 0x7610, R12 ;  /* 0x00007610080c7816 */ /* 0x004fe4000000000c */
[----:B------:R-:W-:Y:S01]  /*12180*/  F2FP.BF16.F32.PACK_AB R8, RZ, R3 ;  /* 0x00000003ff08723e */ /* 0x000fe200000010ff */
[----:B------:R-:W-:Y:S01]  /*12190*/  FMUL R3, R212, R2 ;  /* 0x00000002d4037220 */ /* 0x000fe20000400000 */
[C---:B------:R-:W-:Y:S02]  /*121a0*/  ISETP.GT.AND P4, PT, R0.reuse, 0x71, P2 ;  /* 0x000000710000780c */ /* 0x040fe40001784270 */
[----:B------:R-:W-:Y:S01]  /*121b0*/  ISETP.GT.AND P5, PT, R0, 0x78, P3 ;  /* 0x000000780000780c */ /* 0x000fe20001fa4270 */
[----:B------:R0:W-:Y:S01]  /*121c0*/  @P6 STG.E.U16 desc[UR36][R4.64+0xe2], R10 ;  /* 0x0000e20a04006986 */ /* 0x0001e2000c101524 */
[----:B------:R-:W-:-:S02]  /*121d0*/  PRMT R13, R9, 0x7610, R13 ;  /* 0x00007610090d7816 */ /* 0x000fc4000000000d */
[----:B------:R-:W-:Y:S01]  /*121e0*/  F2FP.BF16.F32.PACK_AB R9, RZ, R3 ;  /* 0x00000003ff09723e */ /* 0x000fe200000010ff */
[----:B------:R1:W-:Y:S01]  /*121f0*/  @P1 STG.E.U16 desc[UR36][R6.64+0xe0], R11 ;  /* 0x0000e00b06001986 */ /* 0x0003e2000c101524 */
[----:B------:R-:W-:Y:S01]  /*12200*/  ISETP.GT.AND P0, PT, R0, 0x79, P3 ;  /* 0x000000790000780c */ /* 0x000fe20001f04270 */
[-C--:B------:R-:W-:Y:S01]  /*12210*/  FMUL R3, R210, R2.reuse ;  /* 0x00000002d2037220 */ /* 0x080fe20000400000 */
[----:B------:R-:W-:Y:S02]  /*12220*/  ISETP.GT.AND P1, PT, R0, 0x78, P2 ;  /* 0x000000780000780c */ /* 0x000fe40001724270 */
[----:B------:R-:W-:Y:S01]  /*12230*/  PRMT R14, R8, 0x7610, R14 ;  /* 0x00007610080e7816 */ /* 0x000fe2000000000e */
[----:B------:R-:W-:Y:S01]  /*12240*/  FMUL R8, R211, R2 ;  /* 0x00000002d3087220 */ /* 0x000fe20000400000 */
[----:B------:R-:W-:Y:S01]  /*12250*/  F2FP.BF16.F32.PACK_AB R3, RZ, R3 ;  /* 0x00000003ff03723e */ /* 0x000fe200000010ff */
[----:B------:R2:W-:Y:S01]  /*12260*/  @P4 STG.E.U16 desc[UR36][R6.64+0xe2], R12 ;  /* 0x0000e20c06004986 */ /* 0x0005e2000c101524 */
[----:B------:R-:W-:-:S02]  /*12270*/  ISETP.GT.AND P4, PT, R0, 0x79, P2 ;  /* 0x000000790000780c */ /* 0x000fc40001784270 */
[----:B0-----:R-:W-:Y:S01]  /*12280*/  F2FP.BF16.F32.PACK_AB R10, RZ, R8 ;  /* 0x00000008ff0a723e */ /* 0x001fe200000010ff */
[----:B------:R-:W-:Y:S01]  /*12290*/  @P5 STG.E.U16 desc[UR36][R4.64+0xf0], R13 ;  /* 0x0000f00d04005986 */ /* 0x000fe2000c101524 */
[----:B-1----:R-:W-:Y:S01]  /*122a0*/  PRMT R11, R3, 0x7610, R11 ;  /* 0x00007610030b7816 */ /* 0x002fe2000000000b */
[-C--:B------:R-:W-:Y:S01]  /*122b0*/  FMUL R3, R208, R2.reuse ;  /* 0x00000002d0037220 */ /* 0x080fe20000400000 */
[----:B------:R-:W-:Y:S01]  /*122c0*/  FMUL R8, R209, R2 ;  /* 0x00000002d1087220 */ /* 0x000fe20000400000 */
[C---:B------:R-:W-:Y:S01]  /*122d0*/  ISETP.GT.AND P5, PT, R0.reuse, 0x80, P3 ;  /* 0x000000800000780c */ /* 0x040fe20001fa4270 */
[----:B------:R-:W-:Y:S01]  /*122e0*/  @P0 STG.E.U16 desc[UR36][R4.64+0xf2], R14 ;  /* 0x0000f20e04000986 */ /* 0x000fe2000c101524 */
[----:B------:R-:W-:-:S03]  /*122f0*/  ISETP.GT.AND P6, PT, R0, 0x81, P3 ;  /* 0x000000810000780c */ /* 0x000fc60001fc4270 */
[----:B------:R0:W-:Y:S01]  /*12300*/  @P1 STG.E.U16 desc[UR36][R6.64+0xf0], R9 ;  /* 0x0000f00906001986 */ /* 0x0001e2000c101524 */
[----:B------:R-:W-:-:S04]  /*12310*/  F2FP.BF16.F32.PACK_AB R8, RZ, R8 ;  /* 0x00000008ff08723e */ /* 0x000fc800000010ff */
[----:B--2---:R-:W-:Y:S01]  /*12320*/  PRMT R12, R8, 0x7610, R12 ;  /* 0x00007610080c7816 */ /* 0x004fe2000000000c */
[-C--:B------:R-:W-:Y:S01]  /*12330*/  FMUL R8, R206, R2.reuse ;  /* 0x00000002ce087220 */ /* 0x080fe20000400000 */
[----:B0-----:R-:W-:Y:S01]  /*12340*/  F2FP.BF16.F32.PACK_AB R9, RZ, R3 ;  /* 0x00000003ff09723e */ /* 0x001fe200000010ff */
[----:B------:R-:W-:Y:S01]  /*12350*/  FMUL R3, R207, R2 ;  /* 0x00000002cf037220 */ /* 0x000fe20000400000 */
[----:B------:R0:W-:Y:S01]  /*12360*/  @P4 STG.E.U16 desc[UR36][R6.64+0xf2], R10 ;  /* 0x0000f20a06004986 */ /* 0x0001e2000c101524 */
[----:B------:R-:W-:-:S03]  /*12370*/  ISETP.GT.AND P0, PT, R0, 0x80, P2 ;  /* 0x000000800000780c */ /* 0x000fc60001704270 */
[----:B------:R-:W-:Y:S01]  /*12380*/  F2FP.BF16.F32.PACK_AB R3, RZ, R3 ;  /* 0x00000003ff03723e */ /* 0x000fe200000010ff */
[----:B------:R1:W-:Y:S01]  /*12390*/  @P5 STG.E.U16 desc[UR36][R4.64+0x100], R11 ;  /* 0x0001000b04005986 */ /* 0x0003e2000c101524 */
[----:B------:R-:W-:Y:S02]  /*123a0*/  ISETP.GT.AND P1, PT, R0, 0x81, P2 ;  /* 0x000000810000780c */ /* 0x000fe40001724270 */
[----:B------:R-:W-:Y:S01]  /*123b0*/  F2FP.BF16.F32.PACK_AB R8, RZ, R8 ;  /* 0x00000008ff08723e */ /* 0x000fe200000010ff */
[----:B------:R2:W-:Y:S01]  /*123c0*/  @P6 STG.E.U16 desc[UR36][R4.64+0x102], R12 ;  /* 0x0001020c04006986 */ /* 0x0005e2000c101524 */
[----:B0-----:R-:W-:Y:S01]  /*123d0*/  PRMT R10, R9, 0x7610, R10 ;  /* 0x00007610090a7816 */ /* 0x001fe2000000000a */
[-C--:B------:R-:W-:Y:S01]  /*123e0*/  FMUL R9, R205, R2.reuse ;  /* 0x00000002cd097220 */ /* 0x080fe20000400000 */
[----:B-1----:R-:W-:Y:S01]  /*123f0*/  PRMT R11, R3, 0x7610, R11 ;  /* 0x00007610030b7816 */ /* 0x002fe2000000000b */
[----:B------:R-:W-:Y:S01]  /*12400*/  FMUL R3, R204, R2 ;  /* 0x00000002cc037220 */ /* 0x000fe20000400000 */
[----:B------:R-:W-:-:S02]  /*12410*/  ISETP.GT.AND P4, PT, R0, 0x88, P3 ;  /* 0x000000880000780c */ /* 0x000fc40001f84270 */
[----:B--2---:R-:W-:Y:S02]  /*12420*/  PRMT R12, R8, 0x7610, R12 ;  /* 0x00007610080c7816 */ /* 0x004fe4000000000c */
[----:B------:R-:W-:Y:S01]  /*12430*/  F2FP.BF16.F32.PACK_AB R8, RZ, R3 ;  /* 0x00000003ff08723e */ /* 0x000fe200000010ff */
[-C--:B------:R-:W-:Y:S01]  /*12440*/  FMUL R3, R203, R2.reuse ;  /* 0x00000002cb037220 */ /* 0x080fe20000400000 */
[----:B------:R-:W-:Y:S02]  /*12450*/  F2FP.BF16.F32.PACK_AB R9, RZ, R9 ;  /* 0x00000009ff09723e */ /* 0x000fe400000010ff */
[C---:B------:R-:W-:Y:S01]  /*12460*/  ISETP.GT.AND P5, PT, R0.reuse, 0x89, P3 ;  /* 0x000000890000780c */ /* 0x040fe20001fa4270 */
[----:B------:R0:W-:Y:S01]  /*12470*/  @P0 STG.E.U16 desc[UR36][R6.64+0x100], R10 ;  /* 0x0001000a06000986 */ /* 0x0001e2000c101524 */
[----:B------:R-:W-:Y:S02]  /*12480*/  PRMT R13, R9, 0x7610, R13 ;  /* 0x00007610090d7816 */ /* 0x000fe4000000000d */
[----:B------:R-:W-:Y:S01]  /*12490*/  F2FP.BF16.F32.PACK_AB R9, RZ, R3 ;  /* 0x00000003ff09723e */ /* 0x000fe200000010ff */
[----:B------:R1:W-:Y:S01]  /*124a0*/  @P1 STG.E.U16 desc[UR36][R6.64+0x102], R11 ;  /* 0x0001020b06001986 */ /* 0x0003e2000c101524 */
[C---:B------:R-:W-:Y:S01]  /*124b0*/  ISETP.GT.AND P0, PT, R0.reuse, 0x88, P2 ;  /* 0x000000880000780c */ /* 0x040fe20001704270 */
[----:B------:R-:W-:Y:S01]  /*124c0*/  FMUL R3, R201, R2 ;  /* 0x00000002c9037220 */ /* 0x000fe20000400000 */
[----:B------:R-:W-:-:S02]  /*124d0*/  ISETP.GT.AND P1, PT, R0, 0x89, P2 ;  /* 0x000000890000780c */ /* 0x000fc40001724270 */
[----:B------:R-:W-:Y:S01]  /*124e0*/  PRMT R14, R8, 0x7610, R14 ;  /* 0x00007610080e7816 */ /* 0x000fe2000000000e */
[----:B------:R-:W-:Y:S01]  /*124f0*/  FMUL R8, R202, R2 ;  /* 0x00000002ca087220 */ /* 0x000fe20000400000 */
[----:B------:R-:W-:Y:S01]  /*12500*/  F2FP.BF16.F32.PACK_AB R3, RZ, R3 ;  /* 0x00000003ff03723e */ /* 0x000fe200000010ff */
[----:B------:R2:W-:Y:S01]  /*12510*/  @P4 STG.E.U16 desc[UR36][R4.64+0x110], R12 ;  /* 0x0001100c04004986 */ /* 0x0005e2000c101524 */
[----:B------:R-:W-:Y:S02]  /*12520*/  ISETP.GT.AND P4, PT, R0, 0x90, P3 ;  /* 0x000000900000780c */ /* 0x000fe40001f84270 */
        /* <DEDUP_REMOVED lines=9> */
[----:B------:R-:W-:Y:S02]  /*125c0*/  F2FP.BF16.F32.PACK_AB R8, RZ, R8 ;  /* 0x00000008ff08723e */ /* 0x000fe400000010ff */
[----:B------:R-:W-:Y:S01]  /*125d0*/  ISETP.GT.AND P1, PT, R0, 0x91, P2 ;  /* 0x000000910000780c */ /* 0x000fe20001724270 */
[----:B------:R1:W-:Y:S01]  /*125e0*/  @P4 STG.E.U16 desc[UR36][R4.64+0x120], R10 ;  /* 0x0001200a04004986 */ /* 0x0003e2000c101524 */
[----:B--2---:R-:W-:Y:S01]  /*125f0*/  PRMT R12, R8, 0x7610, R12 ;  /* 0x00007610080c7816 */ /* 0x004fe2000000000c */
[-C--:B------:R-:W-:Y:S01]  /*12600*/  FMUL R8, R197, R2.reuse ;  /* 0x00000002c5087220 */ /* 0x080fe20000400000 */
[----:B0-----:R-:W-:Y:S01]  /*12610*/  F2FP.BF16.F32.PACK_AB R9, RZ, R3 ;  /* 0x00000003ff09723e */ /* 0x001fe200000010ff */
[----:B------:R-:W-:Y:S01]  /*12620*/  FMUL R3, R198, R2 ;  /* 0x00000002c6037220 */ /* 0x000fe20000400000 */
[----:B------:R-:W-:Y:S01]  /*12630*/  ISETP.GT.AND P4, PT, R0, 0x98, P3 ;  /* 0x000000980000780c */ /* 0x000fe20001f84270 */
[----:B------:R0:W-:Y:S03]  /*12640*/  @P5 STG.E.U16 desc[UR36][R4.64+0x122], R11 ;  /* 0x0001220b04005986 */ /* 0x0001e6000c101524 */
[----:B------:R-:W-:-:S02]  /*12650*/  F2FP.BF16.F32.PACK_AB R3, RZ, R3 ;  /* 0x00000003ff03723e */ /* 0x000fc400000010ff */
[----:B-1----:R-:W-:Y:S01]  /*12660*/  PRMT R10, R9, 0x7610, R10 ;  /* 0x00007610090a7816 */ /* 0x002fe2000000000a */
[----:B------:R-:W-:Y:S01]  /*12670*/  FMUL R9, R196, R2 ;  /* 0x00000002c4097220 */ /* 0x000fe20000400000 */
[----:B------:R-:W-:Y:S01]  /*12680*/  F2FP.BF16.F32.PACK_AB R8, RZ, R8 ;  /* 0x00000008ff08723e */ /* 0x000fe200000010ff */
[----:B------:R1:W-:Y:S01]  /*12690*/  @P0 STG.E.U16 desc[UR36][R6.64+0x120], R12 ;  /* 0x0001200c06000986 */ /* 0x0003e2000c101524 */
[----:B0-----:R-:W-:Y:S01]  /*126a0*/  PRMT R11, R3, 0x7610, R11 ;  /* 0x00007610030b7816 */ /* 0x001fe2000000000b */
[----:B------:R-:W-:Y:S01]  /*126b0*/  FMUL R3, R195, R2 ;  /* 0x00000002c3037220 */ /* 0x000fe20000400000 */
[C---:B------:R-:W-:Y:S01]  /*126c0*/  ISETP.GT.AND P5, PT, R0.reuse, 0x99, P3 ;  /* 0x000000990000780c */ /* 0x040fe20001fa4270 */
[----:B------:R0:W-:Y:S01]  /*126d0*/  @P1 STG.E.U16 desc[UR36][R6.64+0x122], R10 ;  /* 0x0001220a06001986 */ /* 0x0001e2000c101524 */
[----:B------:R-:W-:Y:S02]  /*126e0*/  ISETP.GT.AND P1, PT, R0, 0x98, P2 ;  /* 0x000000980000780c */ /* 0x000fe40001724270 */
[----:B------:R-:W-:-:S02]  /*126f0*/  F2FP.BF16.F32.PACK_AB R9, RZ, R9 ;  /* 0x00000009ff09723e */ /* 0x000fc400000010ff */
[----:B-1----:R-:W-:Y:S02]  /*12700*/  PRMT R12, R8, 0x7610, R12 ;  /* 0x00007610080c7816 */ /* 0x002fe4000000000c */
[----:B------:R-:W-:Y:S01]  /*12710*/  F2FP.BF16.F32.PACK_AB R8, RZ, R3 ;  /* 0x00000003ff08723e */ /* 0x000fe200000010ff */
[-C--:B------:R-:W-:Y:S01]  /*12720*/  FMUL R3, R194, R2.reuse ;  /* 0x00000002c2037220 */ /* 0x080fe20000400000 */
[C---:B------:R-:W-:Y:S01]  /*12730*/  ISETP.GT.AND P0, PT, R0.reuse, 0x99, P2 ;  /* 0x000000990000780c */ /* 0x040fe20001704270 */
[----:B------:R1:W-:Y:S01]  /*12740*/  @P4 STG.E.U16 desc[UR36][R4.64+0x130], R11 ;  /* 0x0001300b04004986 */ /* 0x0003e2000c101524 */
[----:B------:R-:W-:Y:S02]  /*12750*/  ISETP.GT.AND P4, PT, R0, 0xa0, P3 ;  /* 0x000000a00000780c */ /* 0x000fe40001f84270 */
[----:B------:R-:W-:Y:S02]  /*12760*/  PRMT R13, R9, 0x7610, R13 ;  /* 0x00007610090d7816 */ /* 0x000fe4000000000d */
[----:B------:R-:W-:Y:S01]  /*12770*/  F2FP.BF16.F32.PACK_AB R9, RZ, R3 ;  /* 0x00000003ff09723e */ /* 0x000fe200000010ff */
[-C--:B------:R-:W-:Y:S01]  /*12780*/  FMUL R3, R192, R2.reuse ;  /* 0x00000002c0037220 */ /* 0x080fe20000400000 */
[----:B------:R-:W-:Y:S01]  /*12790*/  PRMT R14, R8, 0x7610, R14 ;  /* 0x00007610080e7816 */ /* 0x000fe2000000000e */
[----:B------:R-:W-:Y:S01]  /*127a0*/  FMUL R8, R193, R2 ;  /* 0x00000002c1087220 */ /* 0x000fe20000400000 */
[----:B------:R2:W-:Y:S01]  /*127b0*/  @P5 STG.E.U16 desc[UR36][R4.64+0x132], R12 ;  /* 0x0001320c04005986 */ /* 0x0005e2000c101524 */
[----:B------:R-:W-:-:S02]  /*127c0*/  ISETP.GT.AND P5, PT, R0, 0xa1, P3 ;  /* 0x000000a10000780c */ /* 0x000fc40001fa4270 */
[----:B------:R-:W-:Y:S01]  /*127d0*/  F2FP.BF16.F32.PACK_AB R3, RZ, R3 ;  /* 0x00000003ff03723e */ /* 0x000fe200000010ff */
[----:B------:R-:W-:Y:S01]  /*127e0*/  @P1 STG.E.U16 desc[UR36][R6.64+0x130], R13 ;  /* 0x0001300d06001986 */ /* 0x000fe2000c101524 */
[----:B0-----:R-:W-:Y:S01]  /*127f0*/  F2FP.BF16.F32.PACK_AB R10, RZ, R8 ;  /* 0x00000008ff0a723e */ /* 0x001fe200000010ff */
[-C--:B------:R-:W-:Y:S01]  /*12800*/  FMUL R8, R191, R2.reuse ;  /* 0x00000002bf087220 */ /* 0x080fe20000400000 */
[----:B-1----:R-:W-:Y:S01]  /*12810*/  PRMT R11, R3, 0x7610, R11 ;  /* 0x00007610030b7816 */ /* 0x002fe2000000000b */
[----:B------:R-:W-:Y:S01]  /*12820*/  @P0 STG.E.U16 desc[UR36][R6.64+0x132], R14 ;  /* 0x0001320e06000986 */ /* 0x000fe2000c101524 */
[----:B------:R-:W-:Y:S01]  /*12830*/  ISETP.GT.AND P0, PT, R0, 0xa0, P2 ;  /* 0x000000a00000780c */ /* 0x000fe20001704270 */
[----:B------:R-:W-:Y:S01]  /*12840*/  FMUL R3, R190, R2 ;  /* 0x00000002be037220 */ /* 0x000fe20000400000 */
[C---:B------:R-:W-:Y:S01]  /*12850*/  ISETP.GT.AND P1, PT, R0.reuse, 0xa1, P2 ;  /* 0x000000a10000780c */ /* 0x040fe20001724270 */
[----:B------:R0:W-:Y:S01]  /*12860*/  @P4 STG.E.U16 desc[UR36][R4.64+0x140], R9 ;  /* 0x0001400904004986 */ /* 0x0001e2000c101524 */
[----:B------:R-:W-:-:S02]  /*12870*/  ISETP.GT.AND P4, PT, R0, 0xa8, P3 ;  /* 0x000000a80000780c */ /* 0x000fc40001f84270 */
[----:B------:R-:W-:Y:S01]  /*12880*/  F2FP.BF16.F32.PACK_AB R8, RZ, R8 ;  /* 0x00000008ff08723e */ /* 0x000fe200000010ff */
[----:B------:R1:W-:Y:S03]  /*12890*/  @P5 STG.E.U16 desc[UR36][R4.64+0x142], R10 ;  /* 0x0001420a04005986 */ /* 0x0003e6000c101524 */
[----:B--2---:R-:W-:Y:S02]  /*128a0*/  PRMT R12, R8, 0x7610, R12 ;  /* 0x00007610080c7816 */ /* 0x004fe4000000000c */
[----:B0-----:R-:W-:Y:S01]  /*128b0*/  F2FP.BF16.F32.PACK_AB R9, RZ, R3 ;  /* 0x00000003ff09723e */ /* 0x001fe200000010ff */
[-C--:B------:R-:W-:Y:S01]  /*128c0*/  FMUL R3, R189, R2.reuse ;  /* 0x00000002bd037220 */ /* 0x080fe20000400000 */
[-C--:B------:R-:W-:Y:S02]  /*128d0*/  FMUL R8, R188, R2.reuse ;  /* 0x00000002bc087220 */ /* 0x080fe40000400000 */
[----:B-1----:R-:W-:Y:S01]  /*128e0*/  PRMT R10, R9, 0x7610, R10 ;  /* 0x00007610090a7816 */ /* 0x002fe2000000000a */
[----:B------:R0:W-:Y:S01]  /*128f0*/  @P0 STG.E.U16 desc[UR36][R6.64+0x140], R11 ;  /* 0x0001400b06000986 */ /* 0x0001e2000c101524 */
[----:B------:R-:W-:Y:S01]  /*12900*/  F2FP.BF16.F32.PACK_AB R3, RZ, R3 ;  /* 0x00000003ff03723e */ /* 0x000fe200000010ff */
[----:B------:R-:W-:Y:S01]  /*12910*/  FMUL R9, R187, R2 ;  /* 0x00000002bb097220 */ /* 0x000fe20000400000 */
[C---:B------:R-:W-:Y:S01]  /*12920*/  ISETP.GT.AND P5, PT, R0.reuse, 0xa9, P3 ;  /* 0x000000a90000780c */ /* 0x040fe20001fa4270 */
[----:B------:R1:W-:Y:S01]  /*12930*/  @P1 STG.E.U16 desc[UR36][R6.64+0x142], R12 ;  /* 0x0001420c06001986 */ /* 0x0003e2000c101524 */
[----:B------:R-:W-:-:S03]  /*12940*/  ISETP.GT.AND P1, PT, R0, 0xa8, P2 ;  /* 0x000000a80000780c */ /* 0x000fc60001724270 */
[----:B------:R-:W-:Y:S01]  /*12950*/  @P4 STG.E.U16 desc[UR36][R4.64+0x150], R10 ;  /* 0x0001500a04004986 */ /* 0x000fe2000c101524 */
[----:B------:R-:W-:Y:S02]  /*12960*/  ISETP.GT.AND P4, PT, R0, 0xa9, P2 ;  /* 0x000000a90000780c */ /* 0x000fe40001784270 */
[----:B------:R-:W-:Y:S02]  /*12970*/  F2FP.BF16.F32.PACK_AB R8, RZ, R8 ;  /* 0x00000008ff08723e */ /* 0x000fe400000010ff */
[----:B0-----:R-:W-:Y:S01]  /*12980*/  PRMT R11, R3, 0x7610, R11 ;  /* 0x00007610030b7816 */ /* 0x001fe2000000000b */
[-C--:B------:R-:W-:Y:S01]  /*12990*/  FMUL R3, R186, R2.reuse ;  /* 0x00000002ba037220 */ /* 0x080fe20000400000 */
[----:B------:R-:W-:Y:S02]  /*129a0*/  F2FP.BF16.F32.PACK_AB R9, RZ, R9 ;  /* 0x00000009ff09723e */ /* 0x000fe400000010ff */
[----:B-1----:R-:W-:Y:S02]  /*129b0*/  PRMT R12, R8, 0x7610, R12 ;  /* 0x00007610080c7816 */ /* 0x002fe4000000000c */
[----:B------:R-:W-:Y:S01]  /*129c0*/  F2FP.BF16.F32.PACK_AB R8, RZ, R3 ;  /* 0x00000003ff08723e */ /* 0x000fe200000010ff */
[----:B------:R-:W-:Y:S01]  /*129d0*/  FMUL R3, R185, R2 ;  /* 0x00000002b9037220 */ /* 0x000fe20000400000 */
[----:B------:R-:W-:Y:S01]  /*129e0*/  PRMT R13, R9, 0x7610, R13 ;  /* 0x00007610090d7816 */ /* 0x000fe2000000000d */
[----:B------:R0:W-:Y:S01]  /*129f0*/  @P5 STG.E.U16 desc[UR36][R4.64+0x152], R11 ;  /* 0x0001520b04005986 */ /* 0x0001e2000c101524 */
[----:B------:R-:W-:-:S02]  /*12a00*/  ISETP.GT.AND P0, PT, R0, 0xb0, P3 ;  /* 0x000000b00000780c */ /* 0x000fc40001f04270 */
        /* <DEDUP_REMOVED lines=26> */
[----:B------:R-:W-:Y:S02]  /*12bb0*/  ISETP.GT.AND P1, PT, R0, 0xb8, P2 ;  /* 0x000000b80000780c */ /* 0x000fe40001724270 */
[----:B------:R-:W-:Y:S02]  /*12bc0*/  F2FP.BF16.F32.PACK_AB R8, RZ, R8 ;  /* 0x00000008ff08723e */ /* 0x000fe400000010ff */
[----:B0-----:R-:W-:Y:S01]  /*12bd0*/  PRMT R10, R9, 0x7610, R10 ;  /* 0x00007610090a7816 */ /* 0x001fe2000000000a */
[-C--:B------:R-:W-:Y:S01]  /*12be0*/  FMUL R9, R178, R2.reuse ;  /* 0x00000002b2097220 */ /* 0x080fe20000400000 */
[----:B-1----:R-:W-:Y:S01]  /*12bf0*/  PRMT R11, R3, 0x7610, R11 ;  /* 0x00007610030b7816 */ /* 0x002fe2000000000b */
[----:B------:R-:W-:Y:S01]  /*12c00*/  FMUL R3, R177, R2 ;  /* 0x00000002b1037220 */ /* 0x000fe20000400000 */
[----:B------:R0:W-:Y:S02]  /*12c10*/  @P5 STG.E.U16 desc[UR36][R4.64+0x170], R12 ;  /* 0x0001700c04005986 */ /* 0x0001e4000c101524 */
[----:B------:R-:W-:-:S02]  /*12c20*/  F2FP.BF16.F32.PACK_AB R9, RZ, R9 ;  /* 0x00000009ff09723e */ /* 0x000fc400000010ff */
[C---:B------:R-:W-:Y:S02]  /*12c30*/  ISETP.GT.AND P4, PT, R0.reuse, 0xb9, P2 ;  /* 0x000000b90000780c */ /* 0x040fe40001784270 */
[----:B------:R-:W-:Y:S02]  /*12c40*/  ISETP.GT.AND P5, PT, R0, 0xc0, P3 ;  /* 0x000000c00000780c */ /* 0x000fe40001fa4270 */
[----:B0-----:R-:W-:Y:S02]  /*12c50*/  PRMT R12, R8, 0x7610, R12 ;  /* 0x00007610080c7816 */ /* 0x001fe4000000000c */
[----:B------:R-:W-:Y:S01]  /*12c60*/  F2FP.BF16.F32.PACK_AB R8, RZ, R3 ;  /* 0x00000003ff08723e */ /* 0x000fe200000010ff */
[----:B------:R-:W-:Y:S01]  /*12c70*/  FMUL R3, R176, R2 ;  /* 0x00000002b0037220 */ /* 0x000fe20000400000 */
[----:B------:R-:W-:Y:S01]  /*12c80*/  PRMT R13, R9, 0x7610, R13 ;  /* 0x00007610090d7816 */ /* 0x000fe2000000000d */
[----:B------:R0:W-:Y:S01]  /*12c90*/  @P6 STG.E.U16 desc[UR36][R4.64+0x172], R10 ;  /* 0x0001720a04006986 */ /* 0x0001e2000c101524 */
[----:B------:R-:W-:-:S02]  /*12ca0*/  ISETP.GT.AND P0, PT, R0, 0xc1, P3 ;  /* 0x000000c10000780c */ /* 0x000fc40001f04270 */
[----:B------:R-:W-:Y:S01]  /*12cb0*/  F2FP.BF16.F32.PACK_AB R9, RZ, R3 ;  /* 0x00000003ff09723e */ /* 0x000fe200000010ff */
[----:B------:R1:W-:Y:S01]  /*12cc0*/  @P1 STG.E.U16 desc[UR36][R6.64+0x170], R11 ;  /* 0x0001700b06001986 */ /* 0x0003e2000c101524 */
[-C--:B------:R-:W-:Y:S01]  /*12cd0*/  FMUL R3, R174, R2.reuse ;  /* 0x00000002ae037220 */ /* 0x080fe20000400000 */
[----:B------:R-:W-:Y:S02]  /*12ce0*/  ISETP.GT.AND P1, PT, R0, 0xc0, P2 ;  /* 0x000000c00000780c */ /* 0x000fe40001724270 */
        /* <DEDUP_REMOVED lines=40> */
[C---:B------:R-:W-:Y:S01]  /*12f70*/  ISETP.GT.AND P0, PT, R0.reuse, 0xd0, P2 ;  /* 0x000000d00000780c */ /* 0x040fe20001704270 */
        /* <DEDUP_REMOVED lines=11> */
[----:B------:R-:W-:Y:S01]  /*13030*/  ISETP.GT.AND P5, PT, R0, 0xd9, P3 ;  /* 0x000000d90000780c */ /* 0x000fe20001fa4270 */
[----:B------:R-:W-:Y:S01]  /*13040*/  FMUL R8, R164, R2 ;  /* 0x00000002a4087220 */ /* 0x000fe20000400000 */
[----:B------:R-:W-:Y:S01]  /*13050*/  @P0 STG.E.U16 desc[UR36][R6.64+0x1a0], R14 ;  /* 0x0001a00e06000986 */ /* 0x000fe2000c101524 */
[----:B------:R-:W-:-:S03]  /*13060*/  ISETP.GT.AND P0, PT, R0, 0xd8, P2 ;  /* 0x000000d80000780c */ /* 0x000fc60001704270 */
[----:B------:R0:W-:Y:S01]  /*13070*/  @P1 STG.E.U16 desc[UR36][R6.64+0x1a2], R9 ;  /* 0x0001a20906001986 */ /* 0x0001e2000c101524 */
[----:B------:R-:W-:Y:S02]  /*13080*/  F2FP.BF16.F32.PACK_AB R8, RZ, R8 ;  /* 0x00000008ff08723e */ /* 0x000fe400000010ff */
[----:B------:R-:W-:Y:S02]  /*13090*/  ISETP.GT.AND P1, PT, R0, 0xd9, P2 ;  /* 0x000000d90000780c */ /* 0x000fe40001724270 */
        /* <DEDUP_REMOVED lines=16> */
[----:B------:R1:W-:Y:S01]  /*131a0*/  @P1 STG.E.U16 desc[UR36][R6.64+0x1b2], R10 ;  /* 0x0001b20a06001986 */ /* 0x0003e2000c101524 */
[C---:B------:R-:W-:Y:S02]  /*131b0*/  ISETP.GT.AND P1, PT, R0.reuse, 0xe0, P2 ;  /* 0x000000e00000780c */ /* 0x040fe40001724270 */
[----:B------:R-:W-:Y:S02]  /*131c0*/  ISETP.GT.AND P0, PT, R0, 0xe1, P2 ;  /* 0x000000e10000780c */ /* 0x000fe40001704270 */
[----:B0-----:R-:W-:Y:S02]  /*131d0*/  PRMT R12, R8, 0x7610, R12 ;  /* 0x00007610080c7816 */ /* 0x001fe4000000000c */
[----:B------:R-:W-:Y:S01]  /*131e0*/  F2FP.BF16.F32.PACK_AB R8, RZ, R3 ;  /* 0x00000003ff08723e */ /* 0x000fe200000010ff */
[----:B------:R-:W-:Y:S01]  /*131f0*/  FMUL R3, R157, R2 ;  /* 0x000000029d037220 */ /* 0x000fe20000400000 */
[----:B------:R0:W-:Y:S01]  /*13200*/  @P4 STG.E.U16 desc[UR36][R4.64+0x1c0], R11 ;  /* 0x0001c00b04004986 */ /* 0x0001e2000c101524 */
[----:B-1----:R-:W-:-:S02]  /*13210*/  PRMT R10, R9, 0x7610, R10 ;  /* 0x00007610090a7816 */ /* 0x002fc4000000000a */
[----:B------:R-:W-:Y:S01]  /*13220*/  PRMT R13, R8, 0x7610, R13 ;  /* 0x00007610080d7816 */ /* 0x000fe2000000000d */
[----:B------:R-:W-:Y:S01]  /*13230*/  @P5 STG.E.U16 desc[UR36][R4.64+0x1c2], R12 ;  /* 0x0001c20c04005986 */ /* 0x000fe2000c101524 */
[-C--:B------:R-:W-:Y:S01]  /*13240*/  FMUL R8, R156, R2.reuse ;  /* 0x000000029c087220 */ /* 0x080fe20000400000 */
[C---:B------:R-:W-:Y:S02]  /*13250*/  ISETP.GT.AND P4, PT, R0.reuse, 0xe8, P3 ;  /* 0x000000e80000780c */ /* 0x040fe40001f84270 */
[----:B------:R-:W-:Y:S01]  /*13260*/  F2FP.BF16.F32.PACK_AB R9, RZ, R3 ;  /* 0x00000003ff09723e */ /* 0x000fe200000010ff */
[----:B------:R-:W-:Y:S01]  /*13270*/  FMUL R3, R155, R2 ;  /* 0x000000029b037220 */ /* 0x000fe20000400000 */
[C---:B------:R-:W-:Y:S02]  /*13280*/  ISETP.GT.AND P5, PT, R0.reuse, 0xe9, P3 ;  /* 0x000000e90000780c */ /* 0x040fe40001fa4270 */
[----:B------:R-:W-:Y:S02]  /*13290*/  ISETP.GT.AND P6, PT, R0, 0xe8, P2 ;  /* 0x000000e80000780c */ /* 0x000fe400017c4270 */
[----:B------:R-:W-:Y:S01]  /*132a0*/  F2FP.BF16.F32.PACK_AB R8, RZ, R8 ;  /* 0x00000008ff08723e */ /* 0x000fe200000010ff */
[----:B------:R1:W-:Y:S01]  /*132b0*/  @P1 STG.E.U16 desc[UR36][R6.64+0x1c0], R10 ;  /* 0x0001c00a06001986 */ /* 0x0003e2000c101524 */
[----:B------:R-:W-:-:S02]  /*132c0*/  F2FP.BF16.F32.PACK_AB R3, RZ, R3 ;  /* 0x00000003ff03723e */ /* 0x000fc400000010ff */
[C---:B------:R-:W-:Y:S01]  /*132d0*/  ISETP.GT.AND P1, PT, R17.reuse, 0x80, PT ;  /* 0x000000801100780c */ /* 0x040fe20003f24270 */
[----:B------:R2:W-:Y:S01]  /*132e0*/  @P0 STG.E.U16 desc[UR36][R6.64+0x1c2], R13 ;  /* 0x0001c20d06000986 */ /* 0x0005e2000c101524 */
[----:B------:R-:W-:Y:S02]  /*132f0*/  ISETP.GT.AND P0, PT, R17, 0x88, PT ;  /* 0x000000881100780c */ /* 0x000fe40003f04270 */
[----:B0-----:R-:W-:Y:S02]  /*13300*/  PRMT R11, R8, 0x7610, R11 ;  /* 0x00007610080b7816 */ /* 0x001fe4000000000b */
[----:B------:R-:W-:Y:S02]  /*13310*/  PRMT R17, R3, 0x7610, R17 ;  /* 0x0000761003117816 */ /* 0x000fe40000000011 */
[----:B-1----:R-:W-:Y:S01]  /*13320*/  PRMT R10, R9, 0x7610, R10 ;  /* 0x00007610090a7816 */ /* 0x002fe2000000000a */
[----:B------:R-:W-:-:S04]  /*13330*/  FMUL R3, R154, R2 ;  /* 0x000000029a037220 */ /* 0x000fc80000400000 */
[----:B------:R-:W-:Y:S01]  /*13340*/  @P4 STG.E.U16 desc[UR36][R4.64+0x1d0], R10 ;  /* 0x0001d00a04004986 */ /* 0x000fe2000c101524 */
[----:B------:R-:W-:-:S03]  /*13350*/  ISETP.GT.AND P4, PT, R0, 0xe9, P2 ;  /* 0x000000e90000780c */ /* 0x000fc60001784270 */
[----:B------:R0:W-:Y:S01]  /*13360*/  @P5 STG.E.U16 desc[UR36][R4.64+0x1d2], R11 ;  /* 0x0001d20b04005986 */ /* 0x0001e2000c101524 */
[----:B------:R-:W-:-:S03]  /*13370*/  ISETP.GT.AND P5, PT, R0, 0xf0, P3 ;  /* 0x000000f00000780c */ /* 0x000fc60001fa4270 */
[----:B------:R-:W-:Y:S01]  /*13380*/  @P6 STG.E.U16 desc[UR36][R6.64+0x1d0], R17 ;  /* 0x0001d01106006986 */ /* 0x000fe2000c101524 */
[----:B------:R-:W-:Y:S01]  /*13390*/  ISETP.GT.AND P6, PT, R0, 0xf1, P3 ;  /* 0x000000f10000780c */ /* 0x000fe20001fc4270 */
[-C--:B------:R-:W-:Y:S01]  /*133a0*/  FMUL R8, R153, R2.reuse ;  /* 0x0000000299087220 */ /* 0x080fe20000400000 */
[----:B------:R-:W-:Y:S01]  /*133b0*/  FMUL R9, R152, R2 ;  /* 0x0000000298097220 */ /* 0x000fe20000400000 */
[----:B--2---:R-:W-:-:S03]  /*133c0*/  F2FP.BF16.F32.PACK_AB R13, RZ, R3 ;  /* 0x00000003ff0d723e */ /* 0x004fc600000010ff */
[----:B------:R-:W-:Y:S02]  /*133d0*/  F2FP.BF16.F32.PACK_AB R14, RZ, R8 ;  /* 0x00000008ff0e723e */ /* 0x000fe400000010ff */
[----:B------:R-:W-:Y:S01]  /*133e0*/  F2FP.BF16.F32.PACK_AB R15, RZ, R9 ;  /* 0x00000009ff0f723e */ /* 0x000fe200000010ff */
[----:B------:R-:W-:Y:S01]  /*133f0*/  @P4 STG.E.U16 desc[UR36][R6.64+0x1d2], R13 ;  /* 0x0001d20d06004986 */ /* 0x000fe2000c101524 */
[----:B------:R-:W-:-:S03]  /*13400*/  ISETP.GT.AND P4, PT, R0, 0xf1, P2 ;  /* 0x000000f10000780c */ /* 0x000fc60001784270 */
[----:B------:R-:W-:Y:S04]  /*13410*/  @P5 STG.E.U16 desc[UR36][R4.64+0x1e0], R14 ;  /* 0x0001e00e04005986 */ /* 0x000fe8000c101524 */
[----:B------:R-:W-:Y:S01]  /*13420*/  @P6 STG.E.U16 desc[UR36][R4.64+0x1e2], R15 ;  /* 0x0001e20f04006986 */ /* 0x000fe2000c101524 */
[----:B------:R-:W-:Y:S01]  /*13430*/  ISETP.GT.AND P6, PT, R0, 0xf0, P2 ;  /* 0x000000f00000780c */ /* 0x000fe200017c4270 */
[-C--:B0-----:R-:W-:Y:S01]  /*13440*/  FMUL R11, R23, R2.reuse ;  /* 0x00000002170b7220 */ /* 0x081fe20000400000 */
[----:B------:R-:W-:-:S04]  /*13450*/  FMUL R12, R22, R2 ;  /* 0x00000002160c7220 */ /* 0x000fc80000400000 */
[----:B------:R-:W-:Y:S02]  /*13460*/  F2FP.BF16.F32.PACK_AB R11, RZ, R11 ;  /* 0x0000000bff0b723e */ /* 0x000fe400000010ff */
[----:B------:R-:W-:Y:S02]  /*13470*/  F2FP.BF16.F32.PACK_AB R12, RZ, R12 ;  /* 0x0000000cff0c723e */ /* 0x000fe400000010ff */
[C---:B------:R-:W-:Y:S02]  /*13480*/  ISETP.GT.AND P5, PT, R0.reuse, 0xf8, P3 ;  /* 0x000000f80000780c */ /* 0x040fe40001fa4270 */
[----:B------:R-:W-:Y:S01]  /*13490*/  ISETP.GT.AND P3, PT, R0, 0xf9, P3 ;  /* 0x000000f90000780c */ /* 0x000fe20001f64270 */
[----:B------:R-:W-:Y:S01]  /*134a0*/  @P6 STG.E.U16 desc[UR36][R6.64+0x1e0], R11 ;  /* 0x0001e00b06006986 */ /* 0x000fe2000c101524 */
[----:B------:R-:W-:-:S03]  /*134b0*/  FMUL R10, R21, R2 ;  /* 0x00000002150a7220 */ /* 0x000fc60000400000 */
[----:B------:R0:W-:Y:S01]  /*134c0*/  @P4 STG.E.U16 desc[UR36][R6.64+0x1e2], R12 ;  /* 0x0001e20c06004986 */ /* 0x0001e2000c101524 */
[----:B------:R-:W-:Y:S01]  /*134d0*/  ISETP.GT.AND P4, PT, R0, 0xf8, P2 ;  /* 0x000000f80000780c */ /* 0x000fe20001784270 */
[-C--:B------:R-:W-:Y:S01]  /*134e0*/  FMUL R9, R20, R2.reuse ;  /* 0x0000000214097220 */ /* 0x080fe20000400000 */
[-C--:B------:R-:W-:Y:S01]  /*134f0*/  FMUL R8, R18, R2.reuse ;  /* 0x0000000212087220 */ /* 0x080fe20000400000 */
[----:B------:R-:W-:Y:S01]  /*13500*/  FMUL R3, R19, R2 ;  /* 0x0000000213037220 */ /* 0x000fe20000400000 */
[----:B------:R-:W-:Y:S02]  /*13510*/  F2FP.BF16.F32.PACK_AB R10, RZ, R10 ;  /* 0x0000000aff0a723e */ /* 0x000fe400000010ff */
[----:B------:R-:W-:Y:S02]  /*13520*/  ISETP.GT.AND P2, PT, R0, 0xf9, P2 ;  /* 0x000000f90000780c */ /* 0x000fe40001744270 */
[----:B------:R-:W-:Y:S02]  /*13530*/  F2FP.BF16.F32.PACK_AB R9, RZ, R9 ;  /* 0x00000009ff09723e */ /* 0x000fe400000010ff */
[----:B------:R-:W-:-:S02]  /*13540*/  F2FP.BF16.F32.PACK_AB R8, RZ, R8 ;  /* 0x00000008ff08723e */ /* 0x000fc400000010ff */
[----:B------:R-:W-:Y:S01]  /*13550*/  F2FP.BF16.F32.PACK_AB R3, RZ, R3 ;  /* 0x00000003ff03723e */ /* 0x000fe200000010ff */
[----:B------:R-:W-:Y:S01]  /*13560*/  @P5 STG.E.U16 desc[UR36][R4.64+0x1f0], R10 ;  /* 0x0001f00a04005986 */ /* 0x000fe2000c101524 */
[----:B0-----:R-:W-:Y:S01]  /*13570*/  PRMT R12, R8, 0x7610, R12 ;  /* 0x00007610080c7816 */ /* 0x001fe2000000000c */
[----:B------:R-:W-:Y:S01]  /*13580*/  USHF.L.U32 UR12, UR8, 0x8, URZ ;  /* 0x00000008080c7899 */ /* 0x000fe2000800063f */
[----:B------:R-:W-:Y:S01]  /*13590*/  PRMT R11, R3, 0x7610, R11 ;  /* 0x00007610030b7816 */ /* 0x000fe2000000000b */
[----:B------:R0:W-:Y:S01]  /*135a0*/  @P3 STG.E.U16 desc[UR36][R4.64+0x1f2], R9 ;  /* 0x0001f20904003986 */ /* 0x0001e2000c101524 */
[----:B------:R-:W-:Y:S01]  /*135b0*/  @P4 MOV R8, R6 ;  /* 0x0000000600084202 */ /* 0x000fe20000000f00 */
[----:B------:R-:W-:Y:S02]  /*135c0*/  USHF.L.U64.HI UR11, UR8, 0x8, UR9 ;  /* 0x00000008080b7899 */ /* 0x000fe40008010209 */
[----:B------:R-:W-:Y:S02]  /*135d0*/  IMAD.U32 R3, RZ, RZ, UR12 ;  /* 0x0000000cff037e24 */ /* 0x000fe4000f8e00ff */
[----:B0-----:R-:W-:Y:S01]  /*135e0*/  @P4 IMAD.MOV.U32 R9, RZ, RZ, R7 ;  /* 0x000000ffff094224 */ /* 0x001fe200078e0007 */
[----:B------:R-:W-:-:S04]  /*135f0*/  ISETP.GT.AND P3, PT, R0, RZ, P1 ;  /* 0x000000ff0000720c */ /* 0x000fc80000f64270 */
[----:B------:R0:W-:Y:S01]  /*13600*/  @P4 STG.E.U16 desc[UR36][R8.64+0x1f0], R11 ;  /* 0x0001f00b08004986 */ /* 0x0001e2000c101524 */
[----:B------:R-:W-:Y:S01]  /*13610*/  ISETP.GT.AND P4, PT, R0, 0x1, P1 ;  /* 0x000000010000780c */ /* 0x000fe20000f84270 */
[-C--:B------:R-:W-:Y:S01]  /*13620*/  FMUL R24, R24, R2.reuse ;  /* 0x0000000218187220 */ /* 0x080fe20000400000 */
[----:B------:R-:W-:Y:S01]  /*13630*/  FMUL R25, R25, R2 ;  /* 0x0000000219197220 */ /* 0x000fe20000400000 */
[----:B0-----:R-:W-:Y:S02]  /*13640*/  @P2 IMAD.MOV.U32 R8, RZ, RZ, R6 ;  /* 0x000000ffff082224 */ /* 0x001fe400078e0006 */
[----:B------:R-:W-:Y:S02]  /*13650*/  @P2 IMAD.MOV.U32 R9, RZ, RZ, R7 ;  /* 0x000000ffff092224 */ /* 0x000fe400078e0007 */
[----:B------:R-:W-:-:S03]  /*13660*/  IMAD.U32 R7, RZ, RZ, UR11 ;  /* 0x0000000bff077e24 */ /* 0x000fc6000f8e00ff */
[----:B------:R0:W-:Y:S01]  /*13670*/  @P2 STG.E.U16 desc[UR36][R8.64+0x1f2], R12 ;  /* 0x0001f20c08002986 */ /* 0x0001e2000c101524 */
[C---:B------:R-:W-:Y:S02]  /*13680*/  IADD3 R6, P2, P6, R4.reuse, UR5, R3 ;  /* 0x0000000504067c10 */ /* 0x040fe4000fe5e003 */
[----:B------:R-:W-:Y:S02]  /*13690*/  IADD3 R4, P5, R4, UR12, RZ ;  /* 0x0000000c04047c10 */ /* 0x000fe4000ffbe0ff */
[C---:B------:R-:W-:Y:S02]  /*136a0*/  IADD3.X R7, R5.reuse, UR4, R7, P2, P6 ;  /* 0x0000000405077c10 */ /* 0x040fe400097ec407 */
[----:B------:R-:W-:Y:S02]  /*136b0*/  F2FP.BF16.F32.PACK_AB R24, RZ, R24 ;  /* 0x00000018ff18723e */ /* 0x000fe400000010ff */
[----:B------:R-:W-:Y:S02]  /*136c0*/  IADD3.X R5, R5, UR11, RZ, P5, !PT ;  /* 0x0000000b05057c10 */ /* 0x000fe4000affe4ff */
[----:B------:R-:W-:-:S02]  /*136d0*/  F2FP.BF16.F32.PACK_AB R25, RZ, R25 ;  /* 0x00000019ff19723e */ /* 0x000fc400000010ff */
[C---:B------:R-:W-:Y:S01]  /*136e0*/  ISETP.GT.AND P2, PT, R0.reuse, RZ, P0 ;  /* 0x000000ff0000720c */ /* 0x040fe20000744270 */
[----:B------:R-:W-:Y:S01]  /*136f0*/  @P3 STG.E.U16 desc[UR36][R4.64], R24 ;  /* 0x0000001804003986 */ /* 0x000fe2000c101524 */
[----:B------:R-:W-:Y:S01]  /*13700*/  ISETP.GT.AND P3, PT, R0, 0x1, P0 ;  /* 0x000000010000780c */ /* 0x000fe20000764270 */
[-C--:B------:R-:W-:Y:S02]  /*13710*/  FMUL R26, R26, R2.reuse ;  /* 0x000000021a1a7220 */ /* 0x080fe40000400000 */
[----:B------:R-:W-:Y:S01]  /*13720*/  @P4 STG.E.U16 desc[UR36][R4.64+0x2], R25 ;  /* 0x0000021904004986 */ /* 0x000fe2000c101524 */
[----:B------:R-:W-:Y:S01]  /*13730*/  ISETP.GT.AND P4, PT, R0, 0x8, P1 ;  /* 0x000000080000780c */ /* 0x000fe20000f84270 */
[-C--:B------:R-:W-:Y:S01]  /*13740*/  FMUL R27, R27, R2.reuse ;  /* 0x000000021b1b7220 */ /* 0x080fe20000400000 */
[----:B0-----:R-:W-:Y:S01]  /*13750*/  IADD3 R8, P5, R4, UR5, RZ ;  /* 0x0000000504087c10 */ /* 0x001fe2000ffbe0ff */
[----:B------:R-:W-:Y:S01]  /*13760*/  FMUL R28, R28, R2 ;  /* 0x000000021c1c7220 */ /* 0x000fe20000400000 */
[----:B------:R-:W-:-:S02]  /*13770*/  F2FP.BF16.F32.PACK_AB R26, RZ, R26 ;  /* 0x0000001aff1a723e */ /* 0x000fc400000010ff */
[----:B------:R-:W-:Y:S02]  /*13780*/  IADD3.X R9, R5, UR4, RZ, P5, !PT ;  /* 0x0000000405097c10 */ /* 0x000fe4000affe4ff */
[----:B------:R-:W-:Y:S02]  /*13790*/  F2FP.BF16.F32.PACK_AB R27, RZ, R27 ;  /* 0x0000001bff1b723e */ /* 0x000fe400000010ff */
[----:B------:R-:W-:Y:S01]  /*137a0*/  F2FP.BF16.F32.PACK_AB R28, RZ, R28 ;  /* 0x0000001cff1c723e */ /* 0x000fe200000010ff */
[----:B------:R-:W-:Y:S01]  /*137b0*/  @P2 STG.E.U16 desc[UR36][R8.64], R26 ;  /* 0x0000001a08002986 */ /* 0x000fe2000c101524 */
[C---:B------:R-:W-:Y:S02]  /*137c0*/  ISETP.GT.AND P5, PT, R0.reuse, 0x9, P1 ;  /* 0x000000090000780c */ /* 0x040fe40000fa4270 */
[C---:B------:R-:W-:Y:S01]  /*137d0*/  ISETP.GT.AND P2, PT, R0.reuse, 0x8, P0 ;  /* 0x000000080000780c */ /* 0x040fe20000744270 */
[----:B------:R-:W-:Y:S01]  /*137e0*/  @P3 STG.E.U16 desc[UR36][R8.64+0x2], R27 ;  /* 0x0000021b08003986 */ /* 0x000fe2000c101524 */
[-C--:B------:R-:W-:Y:S01]  /*137f0*/  FMUL R29, R29, R2.reuse ;  /* 0x000000021d1d7220 */ /* 0x080fe20000400000 */
[----:B------:R-:W-:Y:S01]  /*13800*/  ISETP.GT.AND P3, PT, R0, 0x9, P0 ;  /* 0x000000090000780c */ /* 0x000fe20000764270 */
[-C--:B------:R-:W-:Y:S01]  /*13810*/  FMUL R30, R30, R2.reuse ;  /* 0x000000021e1e7220 */ /* 0x080fe20000400000 */
[----:B------:R-:W-:Y:S01]  /*13820*/  @P4 STG.E.U16 desc[UR36][R4.64+0x10], R28 ;  /* 0x0000101c04004986 */ /* 0x000fe2000c101524 */
[----:B------:R-:W-:Y:S01]  /*13830*/  ISETP.GT.AND P4, PT, R0, 0x10, P1 ;  /* 0x000000100000780c */ /* 0x000fe20000f84270 */
[-C--:B------:R-:W-:Y:S01]  /*13840*/  FMUL R31, R31, R2.reuse ;  /* 0x000000021f1f7220 */ /* 0x080fe20000400000 */
[----:B------:R-:W-:Y:S01]  /*13850*/  IADD3 R10, P6, R4, UR5, RZ ;  /* 0x00000005040a7c10 */ /* 0x000fe2000ffde0ff */
[----:B------:R-:W-:Y:S01]  /*13860*/  FMUL R32, R32, R2 ;  /* 0x0000000220207220 */ /* 0x000fe20000400000 */
[----:B------:R-:W-:-:S02]  /*13870*/  F2FP.BF16.F32.PACK_AB R29, RZ, R29 ;  /* 0x0000001dff1d723e */ /* 0x000fc400000010ff */
[----:B------:R-:W-:Y:S02]  /*13880*/  F2FP.BF16.F32.PACK_AB R30, RZ, R30 ;  /* 0x0000001eff1e723e */ /* 0x000fe400000010ff */
[----:B------:R-:W-:Y:S02]  /*13890*/  IADD3.X R11, R5, UR4, RZ, P6, !PT ;  /* 0x00000004050b7c10 */ /* 0x000fe4000b7fe4ff */
[----:B------:R-:W-:Y:S01]  /*138a0*/  F2FP.BF16.F32.PACK_AB R31, RZ, R31 ;  /* 0x0000001fff1f723e */ /* 0x000fe200000010ff */
[----:B------:R-:W-:Y:S01]  /*138b0*/  @P5 STG.E.U16 desc[UR36][R4.64+0x12], R29 ;  /* 0x0000121d04005986 */ /* 0x000fe2000c101524 */
[----:B------:R-:W-:Y:S02]  /*138c0*/  F2FP.BF16.F32.PACK_AB R32, RZ, R32 ;  /* 0x00000020ff20723e */ /* 0x000fe400000010ff */
[C---:B------:R-:W-:Y:S01]  /*138d0*/  ISETP.GT.AND P5, PT, R0.reuse, 0x11, P1 ;  /* 0x000000110000780c */ /* 0x040fe20000fa4270 */
[----:B------:R-:W-:Y:S01]  /*138e0*/  @P2 STG.E.U16 desc[UR36][R10.64+0x10], R30 ;  /* 0x0000101e0a002986 */ /* 0x000fe2000c101524 */
[----:B------:R-:W-:Y:S01]  /*138f0*/  ISETP.GT.AND P2, PT, R0, 0x10, P0 ;  /* 0x000000100000780c */ /* 0x000fe20000744270 */
[----:B------:R-:W-:-:S02]  /*13900*/  FMUL R33, R33, R2 ;  /* 0x0000000221217220 */ /* 0x000fc40000400000 */
[----:B------:R-:W-:Y:S01]  /*13910*/  @P3 STG.E.U16 desc[UR36][R6.64+0x12], R31 ;  /* 0x0000121f06003986 */ /* 0x000fe2000c101524 */
[----:B------:R-:W-:Y:S01]  /*13920*/  ISETP.GT.AND P3, PT, R0, 0x11, P0 ;  /* 0x000000110000780c */ /* 0x000fe20000764270 */
[-C--:B------:R-:W-:Y:S02]  /*13930*/  FMUL R34, R34, R2.reuse ;  /* 0x0000000222227220 */ /* 0x080fe40000400000 */
[----:B------:R-:W-:Y:S01]  /*13940*/  @P4 STG.E.U16 desc[UR36][R4.64+0x20], R32 ;  /* 0x0000202004004986 */ /* 0x000fe2000c101524 */
[----:B------:R-:W-:Y:S01]  /*13950*/  ISETP.GT.AND P4, PT, R0, 0x18, P1 ;  /* 0x000000180000780c */ /* 0x000fe20000f84270 */
[-C--:B------:R-:W-:Y:S01]  /*13960*/  FMUL R35, R35, R2.reuse ;  /* 0x0000000223237220 */ /* 0x080fe20000400000 */
[----:B------:R-:W-:Y:S01]  /*13970*/  FMUL R36, R36, R2 ;  /* 0x0000000224247220 */ /* 0x000fe20000400000 */
[----:B------:R-:W-:Y:S02]  /*13980*/  F2FP.BF16.F32.PACK_AB R33, RZ, R33 ;  /* 0x00000021ff21723e */ /* 0x000fe400000010ff */
[----:B------:R-:W-:-:S02]  /*13990*/  F2FP.BF16.F32.PACK_AB R34, RZ, R34 ;  /* 0x00000022ff22723e */ /* 0x000fc400000010ff */
[----:B------:R-:W-:Y:S01]  /*139a0*/  F2FP.BF16.F32.PACK_AB R35, RZ, R35 ;  /* 0x00000023ff23723e */ /* 0x000fe200000010ff */
[----:B------:R-:W-:Y:S01]  /*139b0*/  @P5 STG.E.U16 desc[UR36][R4.64+0x22], R33 ;  /* 0x0000222104005986 */ /* 0x000fe2000c101524 */
[----:B------:R-:W-:Y:S02]  /*139c0*/  F2FP.BF16.F32.PACK_AB R36, RZ, R36 ;  /* 0x00000024ff24723e */ /* 0x000fe400000010ff */
[C---:B------:R-:W-:Y:S01]  /*139d0*/  ISETP.GT.AND P5, PT, R0.reuse, 0x19, P1 ;  /* 0x000000190000780c */ /* 0x040fe20000fa4270 */
[----:B------:R-:W-:Y:S01]  /*139e0*/  @P2 STG.E.U16 desc[UR36][R6.64+0x20], R34 ;  /* 0x0000202206002986 */ /* 0x000fe2000c101524 */
[C---:B------:R-:W-:Y:S01]  /*139f0*/  ISETP.GT.AND P2, PT, R0.reuse, 0x18, P0 ;  /* 0x000000180000780c */ /* 0x040fe20000744270 */
[-C--:B------:R-:W-:Y:S02]  /*13a00*/  FMUL R37, R37, R2.reuse ;  /* 0x0000000225257220 */ /* 0x080fe40000400000 */
[----:B------:R-:W-:Y:S01]  /*13a10*/  @P3 STG.E.U16 desc[UR36][R6.64+0x22], R35 ;  /* 0x0000222306003986 */ /* 0x000fe2000c101524 */
[----:B------:R-:W-:Y:S01]  /*13a20*/  ISETP.GT.AND P3, PT, R0, 0x19, P0 ;  /* 0x000000190000780c */ /* 0x000fe20000764270 */
[----:B------:R-:W-:-:S02]  /*13a30*/  FMUL R38, R38, R2 ;  /* 0x0000000226267220 */ /* 0x000fc40000400000 */
[----:B------:R-:W-:Y:S01]  /*13a40*/  @P4 STG.E.U16 desc[UR36][R4.64+0x30], R36 ;  /* 0x0000302404004986 */ /* 0x000fe2000c101524 */
[----:B------:R-:W-:Y:S01]  /*13a50*/  ISETP.GT.AND P4, PT, R0, 0x20, P1 ;  /* 0x000000200000780c */ /* 0x000fe20000f84270 */
[-C--:B------:R-:W-:Y:S01]  /*13a60*/  FMUL R39, R39, R2.reuse ;  /* 0x0000000227277220 */ /* 0x080fe20000400000 */
[----:B------:R-:W-:Y:S01]  /*13a70*/  FMUL R40, R40, R2 ;  /* 0x0000000228287220 */ /* 0x000fe20000400000 */
[----:B------:R-:W-:Y:S02]  /*13a80*/  F2FP.BF16.F32.PACK_AB R37, RZ, R37 ;  /* 0x00000025ff25723e */ /* 0x000fe400000010ff */
[----:B------:R-:W-:Y:S02]  /*13a90*/  F2FP.BF16.F32.PACK_AB R38, RZ, R38 ;  /* 0x00000026ff26723e */ /* 0x000fe400000010ff */
[----:B------:R-:W-:Y:S01]  /*13aa0*/  F2FP.BF16.F32.PACK_AB R39, RZ, R39 ;  /* 0x00000027ff27723e */ /* 0x000fe200000010ff */
[----:B------:R-:W-:Y:S01]  /*13ab0*/  @P5 STG.E.U16 desc[UR36][R4.64+0x32], R37 ;  /* 0x0000322504005986 */ /* 0x000fe2000c101524 */
[----:B------:R-:W-:-:S02]  /*13ac0*/  F2FP.BF16.F32.PACK_AB R40, RZ, R40 ;  /* 0x00000028ff28723e */ /* 0x000fc400000010ff */
[C---:B------:R-:W-:Y:S01]  /*13ad0*/  ISETP.GT.AND P5, PT, R0.reuse, 0x21, P1 ;  /* 0x000000210000780c */ /* 0x040fe20000fa4270 */
[----:B------:R-:W-:Y:S01]  /*13ae0*/  @P2 STG.E.U16 desc[UR36][R6.64+0x30], R38 ;  /* 0x0000302606002986 */ /* 0x000fe2000c101524 */
[C---:B------:R-:W-:Y:S01]  /*13af0*/  ISETP.GT.AND P2, PT, R0.reuse, 0x20, P0 ;  /* 0x000000200000780c */ /* 0x040fe20000744270 */
[-C--:B------:R-:W-:Y:S02]  /*13b00*/  FMUL R41, R41, R2.reuse ;  /* 0x0000000229297220 */ /* 0x080fe40000400000 */
[----:B------:R-:W-:Y:S01]  /*13b10*/  @P3 STG.E.U16 desc[UR36][R6.64+0x32], R39 ;  /* 0x0000322706003986 */ /* 0x000fe2000c101524 */
[----:B------:R-:W-:Y:S01]  /*13b20*/  ISETP.GT.AND P3, PT, R0, 0x21, P0 ;  /* 0x000000210000780c */ /* 0x000fe20000764270 */
[-C--:B------:R-:W-:Y:S02]  /*13b30*/  FMUL R42, R42, R2.reuse ;  /* 0x000000022a2a7220 */ /* 0x080fe40000400000 */
[----:B------:R-:W-:Y:S01]  /*13b40*/  @P4 STG.E.U16 desc[UR36][R4.64+0x40], R40 ;  /* 0x0000402804004986 */ /* 0x000fe2000c101524 */
[----:B------:R-:W-:Y:S01]  /*13b50*/  ISETP.GT.AND P4, PT, R0, 0x28, P1 ;  /* 0x000000280000780c */ /* 0x000fe20000f84270 */
[-C--:B------:R-:W-:Y:S01]  /*13b60*/  FMUL R43, R43, R2.reuse ;  /* 0x000000022b2b7220 */ /* 0x080fe20000400000 */
[----:B------:R-:W-:Y:S01]  /*13b70*/  FMUL R44, R44, R2 ;  /* 0x000000022c2c7220 */ /* 0x000fe20000400000 */
[----:B------:R-:W-:-:S02]  /*13b80*/  F2FP.BF16.F32.PACK_AB R41, RZ, R41 ;  /* 0x00000029ff29723e */ /* 0x000fc400000010ff */
[----:B------:R-:W-:Y:S02]  /*13b90*/  F2FP.BF16.F32.PACK_AB R42, RZ, R42 ;  /* 0x0000002aff2a723e */ /* 0x000fe400000010ff */
        /* <DEDUP_REMOVED lines=357> */
[----:B------:R-:W-:Y:S01]  /*151f0*/  ISETP.GT.AND P2, PT, R0, 0xd8, P0 ;  /* 0x000000d80000780c */ /* 0x000fe20000744270 */
[-C--:B------:R-:W-:Y:S02]  /*15200*/  FMUL R133, R133, R2.reuse ;  /* 0x0000000285857220 */ /* 0x080fe40000400000 */
[----:B------:R-:W-:Y:S01]  /*15210*/  @P3 STG.E.U16 desc[UR36][R6.64+0x1a2], R131 ;  /* 0x0001a28306003986 */ /* 0x000fe2000c101524 */
[----:B------:R-:W-:-:S03]  /*15220*/  FMUL R134, R134, R2 ;  /* 0x0000000286867220 */ /* 0x000fc60000400000 */
[----:B------:R-:W-:Y:S01]  /*15230*/  @P4 STG.E.U16 desc[UR36][R4.64+0x1b0], R132 ;  /* 0x0001b08404004986 */ /* 0x000fe2000c101524 */
[C---:B------:R-:W-:Y:S01]  /*15240*/  ISETP.GT.AND P4, PT, R0.reuse, 0xd9, P0 ;  /* 0x000000d90000780c */ /* 0x040fe20000784270 */
[----:B------:R-:W-:Y:S01]  /*15250*/  FMUL R135, R135, R2 ;  /* 0x0000000287877220 */ /* 0x000fe20000400000 */
[----:B------:R-:W-:Y:S02]  /*15260*/  F2FP.BF16.F32.PACK_AB R133, RZ, R133 ;  /* 0x00000085ff85723e */ /* 0x000fe400000010ff */
[----:B------:R-:W-:Y:S02]  /*15270*/  F2FP.BF16.F32.PACK_AB R134, RZ, R134 ;  /* 0x00000086ff86723e */ /* 0x000fe400000010ff */
[----:B------:R-:W-:Y:S01]  /*15280*/  F2FP.BF16.F32.PACK_AB R135, RZ, R135 ;  /* 0x00000087ff87723e */ /* 0x000fe200000010ff */
[----:B------:R-:W-:Y:S01]  /*15290*/  @P5 STG.E.U16 desc[UR36][R4.64+0x1b2], R133 ;  /* 0x0001b28504005986 */ /* 0x000fe2000c101524 */
[----:B------:R-:W-:-:S03]  /*152a0*/  ISETP.GT.AND P5, PT, R0, 0xe0, P1 ;  /* 0x000000e00000780c */ /* 0x000fc60000fa4270 */
[----:B------:R-:W-:Y:S01]  /*152b0*/  @P2 STG.E.U16 desc[UR36][R6.64+0x1b0], R134 ;  /* 0x0001b08606002986 */ /* 0x000fe2000c101524 */
[----:B------:R-:W-:Y:S01]  /*152c0*/  ISETP.GT.AND P2, PT, R0, 0xe1, P1 ;  /* 0x000000e10000780c */ /* 0x000fe20000f44270 */
[-C--:B------:R-:W-:Y:S01]  /*152d0*/  FMUL R136, R136, R2.reuse ;  /* 0x0000000288887220 */ /* 0x080fe20000400000 */
[C---:B------:R-:W-:Y:S01]  /*152e0*/  ISETP.GT.AND P3, PT, R0.reuse, 0xe0, P0 ;  /* 0x000000e00000780c */ /* 0x040fe20000764270 */
[----:B------:R-:W-:Y:S01]  /*152f0*/  @P4 STG.E.U16 desc[UR36][R6.64+0x1b2], R135 ;  /* 0x0001b28706004986 */ /* 0x000fe2000c101524 */
[-C--:B------:R-:W-:Y:S01]  /*15300*/  FMUL R137, R137, R2.reuse ;  /* 0x0000000289897220 */ /* 0x080fe20000400000 */
[----:B------:R-:W-:Y:S01]  /*15310*/  ISETP.GT.AND P4, PT, R0, 0xe1, P0 ;  /* 0x000000e10000780c */ /* 0x000fe20000784270 */
[-C--:B------:R-:W-:Y:S01]  /*15320*/  FMUL R138, R138, R2.reuse ;  /* 0x000000028a8a7220 */ /* 0x080fe20000400000 */
[----:B------:R-:W-:Y:S01]  /*15330*/  FMUL R139, R139, R2 ;  /* 0x000000028b8b7220 */ /* 0x000fe20000400000 */
[----:B------:R-:W-:Y:S02]  /*15340*/  F2FP.BF16.F32.PACK_AB R136, RZ, R136 ;  /* 0x00000088ff88723e */ /* 0x000fe400000010ff */
[----:B------:R-:W-:-:S02]  /*15350*/  F2FP.BF16.F32.PACK_AB R137, RZ, R137 ;  /* 0x00000089ff89723e */ /* 0x000fc400000010ff */
[----:B------:R-:W-:Y:S02]  /*15360*/  F2FP.BF16.F32.PACK_AB R138, RZ, R138 ;  /* 0x0000008aff8a723e */ /* 0x000fe400000010ff */
[----:B------:R-:W-:Y:S01]  /*15370*/  F2FP.BF16.F32.PACK_AB R139, RZ, R139 ;  /* 0x0000008bff8b723e */ /* 0x000fe200000010ff */
[----:B------:R-:W-:Y:S01]  /*15380*/  @P5 STG.E.U16 desc[UR36][R4.64+0x1c0], R136 ;  /* 0x0001c08804005986 */ /* 0x000fe2000c101524 */
[----:B------:R-:W-:-:S03]  /*15390*/  ISETP.GT.AND P5, PT, R0, 0xe9, P1 ;  /* 0x000000e90000780c */ /* 0x000fc60000fa4270 */
[----:B------:R-:W-:Y:S01]  /*153a0*/  @P2 STG.E.U16 desc[UR36][R4.64+0x1c2], R137 ;  /* 0x0001c28904002986 */ /* 0x000fe2000c101524 */
[C---:B------:R-:W-:Y:S02]  /*153b0*/  ISETP.GT.AND P2, PT, R0.reuse, 0xe8, P1 ;  /* 0x000000e80000780c */ /* 0x040fe40000f44270 */
[C---:B------:R-:W-:Y:S01]  /*153c0*/  ISETP.GT.AND P6, PT, R0.reuse, 0xe8, P0 ;  /* 0x000000e80000780c */ /* 0x040fe200007c4270 */
[----:B------:R-:W-:Y:S01]  /*153d0*/  @P3 STG.E.U16 desc[UR36][R6.64+0x1c0], R138 ;  /* 0x0001c08a06003986 */ /* 0x000fe2000c101524 */
[----:B------:R-:W-:Y:S01]  /*153e0*/  ISETP.GT.AND P3, PT, R0, 0xe9, P0 ;  /* 0x000000e90000780c */ /* 0x000fe20000764270 */
[-C--:B------:R-:W-:Y:S01]  /*153f0*/  FMUL R140, R140, R2.reuse ;  /* 0x000000028c8c7220 */ /* 0x080fe20000400000 */
[-C--:B------:R-:W-:Y:S01]  /*15400*/  FMUL R141, R141, R2.reuse ;  /* 0x000000028d8d7220 */ /* 0x080fe20000400000 */
[----:B------:R-:W-:Y:S01]  /*15410*/  @P4 STG.E.U16 desc[UR36][R6.64+0x1c2], R139 ;  /* 0x0001c28b06004986 */ /* 0x000fe2000c101524 */
[----:B------:R-:W-:Y:S01]  /*15420*/  ISETP.GT.AND P4, PT, R0, 0xf0, P1 ;  /* 0x000000f00000780c */ /* 0x000fe20000f84270 */
[-C--:B------:R-:W-:Y:S01]  /*15430*/  FMUL R142, R142, R2.reuse ;  /* 0x000000028e8e7220 */ /* 0x080fe20000400000 */
[-C--:B------:R-:W-:Y:S01]  /*15440*/  FMUL R143, R143, R2.reuse ;  /* 0x000000028f8f7220 */ /* 0x080fe20000400000 */
[----:B------:R-:W-:Y:S01]  /*15450*/  FMUL R144, R144, R2 ;  /* 0x0000000290907220 */ /* 0x000fe20000400000 */
[----:B------:R-:W-:-:S02]  /*15460*/  F2FP.BF16.F32.PACK_AB R140, RZ, R140 ;  /* 0x0000008cff8c723e */ /* 0x000fc400000010ff */
[----:B------:R-:W-:Y:S02]  /*15470*/  F2FP.BF16.F32.PACK_AB R141, RZ, R141 ;  /* 0x0000008dff8d723e */ /* 0x000fe400000010ff */
[----:B------:R-:W-:Y:S02]  /*15480*/  F2FP.BF16.F32.PACK_AB R142, RZ, R142 ;  /* 0x0000008eff8e723e */ /* 0x000fe400000010ff */
[----:B------:R-:W-:Y:S02]  /*15490*/  F2FP.BF16.F32.PACK_AB R143, RZ, R143 ;  /* 0x0000008fff8f723e */ /* 0x000fe400000010ff */
[----:B------:R-:W-:Y:S01]  /*154a0*/  F2FP.BF16.F32.PACK_AB R144, RZ, R144 ;  /* 0x00000090ff90723e */ /* 0x000fe200000010ff */
[----:B------:R-:W-:Y:S01]  /*154b0*/  @P2 STG.E.U16 desc[UR36][R4.64+0x1d0], R140 ;  /* 0x0001d08c04002986 */ /* 0x000fe2000c101524 */
[----:B------:R-:W-:-:S03]  /*154c0*/  ISETP.GT.AND P2, PT, R0, 0xf1, P1 ;  /* 0x000000f10000780c */ /* 0x000fc60000f44270 */
[----:B------:R-:W-:Y:S01]  /*154d0*/  @P5 STG.E.U16 desc[UR36][R4.64+0x1d2], R141 ;  /* 0x0001d28d04005986 */ /* 0x000fe2000c101524 */
[----:B------:R-:W-:-:S03]  /*154e0*/  ISETP.GT.AND P5, PT, R0, 0xf0, P0 ;  /* 0x000000f00000780c */ /* 0x000fc600007a4270 */
[----:B------:R-:W-:Y:S01]  /*154f0*/  @P6 STG.E.U16 desc[UR36][R6.64+0x1d0], R142 ;  /* 0x0001d08e06006986 */ /* 0x000fe2000c101524 */
[----:B------:R-:W-:-:S03]  /*15500*/  FMUL R145, R145, R2 ;  /* 0x0000000291917220 */ /* 0x000fc60000400000 */
[----:B------:R-:W-:Y:S01]  /*15510*/  @P3 STG.E.U16 desc[UR36][R6.64+0x1d2], R143 ;  /* 0x0001d28f06003986 */ /* 0x000fe2000c101524 */
[----:B------:R-:W-:-:S03]  /*15520*/  ISETP.GT.AND P3, PT, R0, 0xf8, P1 ;  /* 0x000000f80000780c */ /* 0x000fc60000f64270 */
[----:B------:R-:W-:Y:S01]  /*15530*/  @P4 STG.E.U16 desc[UR36][R4.64+0x1e0], R144 ;  /* 0x0001e09004004986 */ /* 0x000fe2000c101524 */
[----:B------:R-:W-:Y:S01]  /*15540*/  ISETP.GT.AND P4, PT, R0, 0xf1, P0 ;  /* 0x000000f10000780c */ /* 0x000fe20000784270 */
[-C--:B------:R-:W-:Y:S01]  /*15550*/  FMUL R146, R146, R2.reuse ;  /* 0x0000000292927220 */ /* 0x080fe20000400000 */
[C---:B------:R-:W-:Y:S01]  /*15560*/  ISETP.GT.AND P1, PT, R0.reuse, 0xf9, P1 ;  /* 0x000000f90000780c */ /* 0x040fe20000f24270 */
[-C--:B------:R-:W-:Y:S01]  /*15570*/  FMUL R147, R147, R2.reuse ;  /* 0x0000000293937220 */ /* 0x080fe20000400000 */
[----:B------:R-:W-:Y:S01]  /*15580*/  ISETP.GT.AND P6, PT, R0, 0xf8, P0 ;  /* 0x000000f80000780c */ /* 0x000fe200007c4270 */
[-C--:B------:R-:W-:Y:S01]  /*15590*/  FMUL R148, R148, R2.reuse ;  /* 0x0000000294947220 */ /* 0x080fe20000400000 */
[----:B------:R-:W-:Y:S01]  /*155a0*/  FMUL R149, R149, R2 ;  /* 0x0000000295957220 */ /* 0x000fe20000400000 */
[----:B------:R-:W-:Y:S02]  /*155b0*/  F2FP.BF16.F32.PACK_AB R145, RZ, R145 ;  /* 0x00000091ff91723e */ /* 0x000fe400000010ff */
[----:B------:R-:W-:-:S02]  /*155c0*/  F2FP.BF16.F32.PACK_AB R146, RZ, R146 ;  /* 0x00000092ff92723e */ /* 0x000fc400000010ff */
[----:B------:R-:W-:Y:S02]  /*155d0*/  ISETP.GT.AND P0, PT, R0, 0xf9, P0 ;  /* 0x000000f90000780c */ /* 0x000fe40000704270 */
[----:B------:R-:W-:Y:S01]  /*155e0*/  F2FP.BF16.F32.PACK_AB R147, RZ, R147 ;  /* 0x00000093ff93723e */ /* 0x000fe200000010ff */
[----:B------:R-:W-:Y:S01]  /*155f0*/  FMUL R150, R150, R2 ;  /* 0x0000000296967220 */ /* 0x000fe20000400000 */
[----:B------:R-:W-:Y:S02]  /*15600*/  F2FP.BF16.F32.PACK_AB R148, RZ, R148 ;  /* 0x00000094ff94723e */ /* 0x000fe400000010ff */
[----:B------:R-:W-:Y:S01]  /*15610*/  F2FP.BF16.F32.PACK_AB R149, RZ, R149 ;  /* 0x00000095ff95723e */ /* 0x000fe200000010ff */
[----:B------:R-:W-:Y:S01]  /*15620*/  FMUL R151, R151, R2 ;  /* 0x0000000297977220 */ /* 0x000fe20000400000 */
[----:B------:R-:W-:Y:S01]  /*15630*/  @P2 STG.E.U16 desc[UR36][R4.64+0x1e2], R145 ;  /* 0x0001e29104002986 */ /* 0x000fe2000c101524 */
[----:B------:R-:W-:-:S03]  /*15640*/  F2FP.BF16.F32.PACK_AB R150, RZ, R150 ;  /* 0x00000096ff96723e */ /* 0x000fc600000010ff */
[----:B------:R-:W-:Y:S01]  /*15650*/  @P5 STG.E.U16 desc[UR36][R6.64+0x1e0], R146 ;  /* 0x0001e09206005986 */ /* 0x000fe2000c101524 */
[----:B------:R-:W-:-:S03]  /*15660*/  F2FP.BF16.F32.PACK_AB R151, RZ, R151 ;  /* 0x00000097ff97723e */ /* 0x000fc600000010ff */
[----:B------:R-:W-:Y:S04]  /*15670*/  @P4 STG.E.U16 desc[UR36][R6.64+0x1e2], R147 ;  /* 0x0001e29306004986 */ /* 0x000fe8000c101524 */
[----:B------:R-:W-:Y:S04]  /*15680*/  @P3 STG.E.U16 desc[UR36][R4.64+0x1f0], R148 ;  /* 0x0001f09404003986 */ /* 0x000fe8000c101524 */
[----:B------:R0:W-:Y:S02]  /*15690*/  @P1 STG.E.U16 desc[UR36][R4.64+0x1f2], R149 ;  /* 0x0001f29504001986 */ /* 0x0001e4000c101524 */
[----:B0-----:R-:W-:-:S02]  /*156a0*/  @P6 IMAD.MOV.U32 R4, RZ, RZ, R6 ;  /* 0x000000ffff046224 */ /* 0x001fc400078e0006 */
[----:B------:R-:W-:-:S05]  /*156b0*/  @P6 IMAD.MOV.U32 R5, RZ, RZ, R7 ;  /* 0x000000ffff056224 */ /* 0x000fca00078e0007 */
[----:B------:R0:W-:Y:S04]  /*156c0*/  @P6 STG.E.U16 desc[UR36][R4.64+0x1f0], R150 ;  /* 0x0001f09604006986 */ /* 0x0001e8000c101524 */
[----:B------:R0:W-:Y:S02]  /*156d0*/  @P0 STG.E.U16 desc[UR36][R6.64+0x1f2], R151 ;  /* 0x0001f29706000986 */ /* 0x0001e4000c101524 */
.L_x_536:
[----:B------:R-:W-:Y:S05]  /*156e0*/  BSYNC B0 ;  /* 0x0000000000007941 */ /* 0x000fea0003800000 */
.L_x_28:
[----:B0-----:R-:W2:Y:S04]  /*156f0*/  LDL.LU R5, [R1+0x200] ;  /* 0x0002000001057983 */ /* 0x001ea80000300800 */
[----:B------:R-:W2:Y:S01]  /*15700*/  LDL.LU R4, [R1+0x204] ;  /* 0x0002040001047983 */ /* 0x000ea20000300800 */
[----:B------:R-:W-:Y:S01]  /*15710*/  ULDC UR4, c[0x0][0xc] ;  /* 0x0000030000047ab9 */ /* 0x000fe20000000800 */
[----:B------:R-:W-:Y:S01]  /*15720*/  ULDC UR5, c[0x0][0x10] ;  /* 0x0000040000057ab9 */ /* 0x000fe20000000800 */
[----:B-----5:R-:W2:Y:S01]  /*15730*/  LDC R3, c[0x0][0x14] ;  /* 0x00000500ff037b82 */ /* 0x020ea20000000800 */
[----:B------:R-:W-:Y:S01]  /*15740*/  UIMAD.WIDE.U32 UR4, UR4, UR5, URZ ;  /* 0x00000005040472a5 */ /* 0x000fe2000f8e003f */
[----:B----4-:R-:W-:Y:S01]  /*15750*/  PRMT R0, RZ, 0x7610, R0 ;  /* 0x00007610ff007816 */ /* 0x010fe20000000000 */
[----:B------:R-:W-:Y:S01]  /*15760*/  UMOV UR42, 0xffffffff ;  /* 0xffffffff002a7882 */ /* 0x000fe20000000000 */
[----:B------:R-:W-:-:S03]  /*15770*/  UMOV UR43, 0xffffffff ;  /* 0xffffffff002b7882 */ /* 0x000fc60000000000 */
[----:B--2---:R-:W-:-:S04]  /*15780*/  IMAD.WIDE.U32 R4, R3, UR4, R4 ;  /* 0x0000000403047c25 */ /* 0x004fc8000f8e0004 */
[----:B------:R-:W-:Y:S01]  /*15790*/  IMAD R3, R3, UR5, RZ ;  /* 0x0000000503037c24 */ /* 0x000fe2000f8e02ff */
[----:B------:R-:W-:Y:S01]  /*157a0*/  ULDC.64 UR4, c[0x0][0x650] ;  /* 0x0001940000047ab9 */ /* 0x000fe20000000a00 */
[----:B------:R-:W-:Y:S01]  /*157b0*/  IMAD.MOV.U32 R7, RZ, RZ, R4 ;  /* 0x000000ffff077224 */ /* 0x000fe200078e0004 */
[----:B------:R-:W-:Y:S02]  /*157c0*/  ISETP.GE.U32.AND P0, PT, R4, UR4, PT ;  /* 0x0000000404007c0c */ /* 0x000fe4000bf06070 */
[----:B------:R-:W-:-:S04]  /*157d0*/  IADD3 R6, R5, R3, RZ ;  /* 0x0000000305067210 */ /* 0x000fc80007ffe0ff */
[----:B------:R-:W-:Y:S01]  /*157e0*/  ISETP.GE.U32.AND.EX P0, PT, R6, UR5, PT, P0 ;  /* 0x0000000506007c0c */ /* 0x000fe2000bf06100 */
[----:B------:R0:W-:Y:S04]  /*157f0*/  STL [R1+0x200], R6 ;  /* 0x0002000601007387 */ /* 0x0001e80000100800 */
[----:B------:R0:W-:Y:S08]  /*15800*/  STL [R1+0x204], R7 ;  /* 0x0002040701007387 */ /* 0x0001f00000100800 */
[----:B------:R-:W-:Y:S05]  /*15810*/  @P0 BRA `(.L_x_537) ;  /* 0x0000000400880947 */ /* 0x000fea0003800000 */
[----:B------:R-:W2:Y:S01]  /*15820*/  S2UR UR6, SR_CTAID.X ;  /* 0x00000000000679c3 */ /* 0x000ea20000002500 */
[----:B------:R-:W-:Y:S01]  /*15830*/  ULDC.64 UR12, c[0x0][0x628] ;  /* 0x00018a00000c7ab9 */ /* 0x000fe20000000a00 */
[----:B------:R-:W-:Y:S01]  /*15840*/  ULDC UR4, c[0x0][0x150] ;  /* 0x0000540000047ab9 */ /* 0x000fe20000000800 */
[----:B------:R-:W-:Y:S01]  /*15850*/  ISETP.NE.U32.AND P0, PT, RZ, UR12, PT ;  /* 0x0000000cff007c0c */ /* 0x000fe2000bf05070 */
[----:B------:R-:W-:Y:S01]  /*15860*/  ULDC UR15, c[0x0][0x630] ;  /* 0x00018c00000f7ab9 */ /* 0x000fe20000000800 */
[C---:B------:R-:W-:Y:S01]  /*15870*/  R2UR UR16, R7.reuse ;  /* 0x00000000071072ca */ /* 0x040fe200000e0000 */
[----:B------:R-:W-:Y:S01]  /*15880*/  ULDC UR19, c[0x0][0x154] ;  /* 0x0000550000137ab9 */ /* 0x000fe20000000800 */
[----:B------:R-:W-:Y:S01]  /*15890*/  ISETP.NE.AND.EX P0, PT, RZ, UR13, PT, P0 ;  /* 0x0000000dff007c0c */ /* 0x000fe2000bf05300 */
[----:B------:R-:W4:Y:S01]  /*158a0*/  S2UR UR18, SR_CTAID.Y ;  /* 0x00000000001279c3 */ /* 0x000f220000002600 */
[----:B------:R-:W-:Y:S02]  /*158b0*/  R2UR UR17, R6 ;  /* 0x00000000061172ca */ /* 0x000fe400000e0000 */
[----:B------:R-:W-:-:S02]  /*158c0*/  R2UR UR10, R7 ;  /* 0x00000000070a72ca */ /* 0x000fc400000e0000 */
[----:B------:R-:W-:Y:S02]  /*158d0*/  R2UR UR11, R6 ;  /* 0x00000000060b72ca */ /* 0x000fe400000e0000 */
[----:B--2---:R-:W-:-:S05]  /*158e0*/  I2FP.F32.U32 R0, UR6 ;  /* 0x0000000600007c45 */ /* 0x004fca0008201000 */
[----:B------:R-:W-:-:S04]  /*158f0*/  FMUL R0, R0, UR4 ;  /* 0x0000000400007c20 */ /* 0x000fc80008400000 */
[----:B------:R2:W0:Y:S01]  /*15900*/  F2I.U32.TRUNC.NTZ R3, R0 ;  /* 0x0000000000037305 */ /* 0x000422000020f000 */
[----:B----4-:R-:W-:Y:S05]  /*15910*/  @!P0 BRA `(.L_x_538) ;  /* 0x0000000000308947 */ /* 0x010fea0003800000 */
        /* <DEDUP_REMOVED lines=12> */
.L_x_538:
[----:B------:R-:W-:Y:S01]  /*159e0*/  USHF.R.U64 UR43, UR10, UR15, UR11 ;  /* 0x0000000f0a2b7299 */ /* 0x000fe2000800120b */
[----:B--2---:R-:W-:Y:S01]  /*159f0*/  I2FP.F32.U32 R0, UR18 ;  /* 0x0000001200007c45 */ /* 0x004fe20008201000 */
[----:B------:R-:W-:Y:S02]  /*15a00*/  USHF.R.U32.HI UR4, URZ, UR15, UR11 ;  /* 0x0000000f3f047299 */ /* 0x000fe4000801160b */
[----:B------:R-:W-:Y:S02]  /*15a10*/  UIADD3 UR10, UP0, URZ, -UR43, URZ ;  /* 0x8000002b3f0a7290 */ /* 0x000fe4000ff1e03f */
[----:B------:R-:W-:Y:S01]  /*15a20*/  FMUL R0, R0, UR19 ;  /* 0x0000001300007c20 */ /* 0x000fe20008400000 */
[----:B------:R-:W-:Y:S01]  /*15a30*/  ULDC.64 UR12, c[0x0][0x620] ;  /* 0x00018800000c7ab9 */ /* 0x000fe20000000a00 */
[----:B------:R-:W-:Y:S01]  /*15a40*/  UIADD3.X UR4, URZ, ~UR4, URZ, UP0, !UPT ;  /* 0x800000043f047290 */ /* 0x000fe200087fe43f */
[----:B------:R-:W-:Y:S01]  /*15a50*/  UMOV UR8, UR16 ;  /* 0x0000001000087c82 */ /* 0x000fe20008000000 */
[----:B------:R-:W-:-:S02]  /*15a60*/  UMOV UR9, UR17 ;  /* 0x0000001100097c82 */ /* 0x000fc40008000000 */
[----:B------:R-:W-:Y:S01]  /*15a70*/  UIMAD UR4, UR4, UR12, URZ ;  /* 0x0000000c040472a4 */ /* 0x000fe2000f8e023f */
[----:B------:R-:W2:Y:S01]  /*15a80*/  F2I.U32.TRUNC.NTZ R0, R0 ;  /* 0x0000000000007305 */ /* 0x000ea2000020f000 */
[----:B------:R-:W-:Y:S01]  /*15a90*/  UIMAD.WIDE.U32 UR8, UR10, UR12, UR8 ;  /* 0x0000000c0a0872a5 */ /* 0x000fe2000f8e0008 */
[----:B0-----:R-:W-:Y:S01]  /*15aa0*/  R2UR UR12, R3 ;  /* 0x00000000030c72ca */ /* 0x001fe200000e0000 */
[----:B------:R-:W-:Y:S01]  /*15ab0*/  UIMAD UR10, UR10, UR13, UR4 ;  /* 0x0000000d0a0a72a4 */ /* 0x000fe2000f8e0204 */
[----:B------:R-:W-:Y:S01]  /*15ac0*/  ULDC UR11, c[0x0][0x618] ;  /* 0x00018600000b7ab9 */ /* 0x000fe20000000800 */
[----:B------:R-:W-:Y:S02]  /*15ad0*/  ULDC UR21, c[0x0][0x658] ;  /* 0x0001960000157ab9 */ /* 0x000fe40000000800 */
[----:B------:R-:W-:Y:S01]  /*15ae0*/  UIADD3 UR9, UR9, UR10, URZ ;  /* 0x0000000a09097290 */ /* 0x000fe2000fffe03f */
[----:B------:R-:W-:Y:S01]  /*15af0*/  UMOV UR15, 0xffffffff ;  /* 0xffffffff000f7882 */ /* 0x000fe20000000000 */
[----:B------:R-:W-:Y:S01]  /*15b00*/  ULDC.64 UR4, c[0x0][0x640] ;  /* 0x0001900000047ab9 */ /* 0x000fe20000000a00 */
[----:B------:R-:W-:Y:S01]  /*15b10*/  USHF.L.U32 UR15, UR15, UR21, URZ ;  /* 0x000000150f0f7299 */ /* 0x000fe2000800063f */
[----:B------:R-:W-:Y:S01]  /*15b20*/  ISETP.NE.U32.AND P0, PT, RZ, UR4, PT ;  /* 0x00000004ff007c0c */ /* 0x000fe2000bf05070 */
[----:B------:R-:W-:-:S02]  /*15b30*/  USHF.R.U64 UR16, UR8, UR11, UR9 ;  /* 0x0000000b08107299 */ /* 0x000fc40008001209 */
[----:B------:R-:W-:Y:S01]  /*15b40*/  USHF.R.U32.HI UR8, URZ, UR11, UR9 ;  /* 0x0000000b3f087299 */ /* 0x000fe20008011609 */
[----:B--2---:R-:W-:Y:S01]  /*15b50*/  R2UR UR14, R0 ;  /* 0x00000000000e72ca */ /* 0x004fe200000e0000 */
[----:B------:R-:W-:Y:S01]  /*15b60*/  ULDC UR17, c[0x0][0x608] ;  /* 0x0001820000117ab9 */ /* 0x000fe20000000800 */
[----:B------:R-:W-:Y:S01]  /*15b70*/  ULOP3.LUT UR41, URZ, UR15, URZ, 0x33, !UPT ;  /* 0x0000000f3f297292 */ /* 0x000fe2000f8e333f */
[----:B------:R-:W-:Y:S01]  /*15b80*/  ISETP.NE.AND.EX P0, PT, RZ, UR5, PT, P0 ;  /* 0x00000005ff007c0c */ /* 0x000fe2000bf05300 */
[----:B------:R-:W-:Y:S02]  /*15b90*/  USHF.R.U64 UR15, UR16, UR17, UR8 ;  /* 0x00000011100f7299 */ /* 0x000fe40008001208 */
[----:B------:R-:W-:Y:S02]  /*15ba0*/  USHF.R.U32.HI UR8, URZ, UR17, UR8 ;  /* 0x000000113f087299 */ /* 0x000fe40008011608 */
[----:B------:R-:W-:Y:S02]  /*15bb0*/  UIADD3 UR12, -UR12, URZ, URZ ;  /* 0x0000003f0c0c7290 */ /* 0x000fe4000fffe13f */
[----:B------:R-:W-:Y:S01]  /*15bc0*/  USHF.R.U64 UR17, UR15, UR21, UR8 ;  /* 0x000000150f117299 */ /* 0x000fe20008001208 */
[----:B------:R-:W-:Y:S01]  /*15bd0*/  UMOV UR19, 0x1 ;  /* 0x0000000100137882 */ /* 0x000fe20000000000 */
[----:B------:R-:W-:Y:S01]  /*15be0*/  ULDC UR13, c[0x0][0x144] ;  /* 0x00005100000d7ab9 */ /* 0x000fe20000000800 */
[----:B------:R-:W-:Y:S01]  /*15bf0*/  ULDC UR7, c[0x0][0x600] ;  /* 0x0001800000077ab9 */ /* 0x000fe20000000800 */
[----:B------:R-:W-:-:S02]  /*15c00*/  USHF.L.U32 UR24, UR19, UR21, URZ ;  /* 0x0000001513187299 */ /* 0x000fc4000800063f */
[----:B------:R-:W-:Y:S02]  /*15c10*/  USHF.R.U32.HI UR8, URZ, UR21, UR8 ;  /* 0x000000153f087299 */ /* 0x000fe40008011608 */
[----:B------:R-:W-:Y:S02]  /*15c20*/  UIMAD UR21, UR13, UR12, UR6 ;  /* 0x0000000c0d1572a4 */ /* 0x000fe4000f8e0206 */
[----:B------:R-:W-:Y:S02]  /*15c30*/  UIADD3 UR20, UR7, -0x1, URZ ;  /* 0xffffffff07147890 */ /* 0x000fe4000fffe03f */
[----:B------:R-:W-:Y:S01]  /*15c40*/  UIADD3 UR19, -UR14, URZ, URZ ;  /* 0x0000003f0e137290 */ /* 0x000fe2000fffe13f */
        /* <DEDUP_REMOVED lines=17> */
.L_x_539:
[----:B------:R-:W-:Y:S01]  /*15d60*/  UISETP.NE.AND UP0, UPT, UR45, URZ, UPT ;  /* 0x0000003f2d00728c */ /* 0x000fe2000bf05270 */
[----:B------:R-:W-:Y:S01]  /*15d70*/  IMAD.MOV.U32 R0, RZ, RZ, 0x1 ;  /* 0x00000001ff007424 */ /* 0x000fe200078e00ff */
[----:B------:R-:W-:Y:S02]  /*15d80*/  USHF.R.U64 UR4, UR6, UR22, UR8 ;  /* 0x0000001606047299 */ /* 0x000fe40008001208 */
[----:B------:R-:W-:Y:S02]  /*15d90*/  ULOP3.LUT UR41, UR15, UR41, URZ, 0xc0, !UPT ;  /* 0x000000290f297292 */ /* 0x000fe4000f8ec03f */
[----:B------:R-:W-:Y:S02]  /*15da0*/  UIADD3 UR5, -UR4, URZ, URZ ;  /* 0x0000003f04057290 */ /* 0x000fe4000fffe13f */
[----:B------:R-:W-:Y:S02]  /*15db0*/  UIMAD UR41, UR24, UR4, UR41 ;  /* 0x00000004182972a4 */ /* 0x000fe4000f8e0229 */
[----:B------:R-:W-:-:S02]  /*15dc0*/  ULOP3.LUT UR16, UR16, UR20, URZ, 0xc0, !UPT ;  /* 0x0000001410107292 */ /* 0x000fc4000f8ec03f */
[----:B------:R-:W-:Y:S02]  /*15dd0*/  @UP0 UIMAD UR21, UR25, UR19, UR18 ;  /* 0x00000013191502a4 */ /* 0x000fe4000f8e0212 */
[----:B------:R-:W-:-:S03]  /*15de0*/  UIMAD UR4, UR5, UR23, UR17 ;  /* 0x00000017050472a4 */ /* 0x000fc6000f8e0211 */
[----:B------:R-:W-:Y:S01]  /*15df0*/  ULDC UR5, c[0x0][0x610] ;  /* 0x0001840000057ab9 */ /* 0x000fe20000000800 */
[----:B------:R-:W-:Y:S02]  /*15e00*/  UIMAD UR4, UR4, UR7, UR16 ;  /* 0x00000007040472a4 */ /* 0x000fe4000f8e0210 */
[----:B------:R-:W-:-:S04]  /*15e10*/  UIMAD UR41, UR41, UR5, UR21 ;  /* 0x00000005292972a4 */ /* 0x000fc8000f8e0215 */
[----:B------:R-:W-:Y:S02]  /*15e20*/  USEL UR42, UR4, UR41, !UP0 ;  /* 0x00000029042a7287 */ /* 0x000fe4000c000000 */
[----:B------:R-:W-:-:S12]  /*15e30*/  USEL UR41, UR41, UR4, !UP0 ;  /* 0x0000000429297287 */ /* 0x000fd8000c000000 */
.L_x_537:
[----:B------:R-:W-:-:S13]  /*15e40*/  LOP3.LUT P0, RZ, R0, 0xff, RZ, 0xc0, !PT ;  /* 0x000000ff00ff7812 */ /* 0x000fda000780c0ff */
[----:B------:R-:W-:Y:S05]  /*15e50*/  @P0 BRA `(.L_x_540) ;  /* 0xfffffeb000b40947 */ /* 0x000fea000383ffff */
[----:B------:R-:W-:Y:S05]  /*15e60*/  EXIT ;  /* 0x000000000000794d */ /* 0x000fea0003800000 */
.L_x_3:
[----:B------:R-:W2:Y:S01]  /*15e70*/  LDL R5, [R1+0x204] ;  /* 0x0002040001057983 */ /* 0x000ea20000100800 */
[----:B------:R-:W-:-:S03]  /*15e80*/  ULDC.64 UR8, c[0x0][0x650] ;  /* 0x0001940000087ab9 */ /* 0x000fc60000000a00 */
[----:B------:R-:W3:Y:S01]  /*15e90*/  LDL R4, [R1+0x200] ;  /* 0x0002000001047983 */ /* 0x000ee20000100800 */
[----:B------:R-:W-:Y:S01]  /*15ea0*/  PRMT R0, RZ, 0x7610, R0 ;  /* 0x00007610ff007816 */ /* 0x000fe20000000000 */
[----:B------:R-:W-:Y:S02]  /*15eb0*/  IMAD.MOV.U32 R3, RZ, RZ, -0x1 ;  /* 0xffffffffff037424 */ /* 0x000fe400078e00ff */
[----:B------:R-:W-:Y:S02]  /*15ec0*/  IMAD.MOV.U32 R2, RZ, RZ, -0x1 ;  /* 0xffffffffff027424 */ /* 0x000fe400078e00ff */
[----:B------:R-:W-:Y:S01]  /*15ed0*/  IMAD.MOV.U32 R9, RZ, RZ, -0x1 ;  /* 0xffffffffff097424 */ /* 0x000fe200078e00ff */
[----:B--2---:R-:W-:-:S04]  /*15ee0*/  ISETP.GE.U32.AND P0, PT, R5, UR8, PT ;  /* 0x0000000805007c0c */ /* 0x004fc8000bf06070 */
[----:B---3--:R-:W-:-:S13]  /*15ef0*/  ISETP.GE.U32.AND.EX P0, PT, R4, UR9, PT, P0 ;  /* 0x0000000904007c0c */ /* 0x008fda000bf06100 */
[----:B------:R-:W-:Y:S05]  /*15f00*/  @P0 BRA `(.L_x_541) ;  /* 0x00000004008c0947 */ /* 0x000fea0003800000 */
[----:B------:R-:W-:Y:S01]  /*15f10*/  I2FP.F32.U32 R0, UR4 ;  /* 0x0000000400007c45 */ /* 0x000fe20008201000 */
[----:B0-----:R-:W-:Y:S01]  /*15f20*/  ULDC.64 UR16, c[0x0][0x628] ;  /* 0x00018a0000107ab9 */ /* 0x001fe20000000a00 */
        /* <DEDUP_REMOVED lines=24> */
.L_x_542:
        /* <DEDUP_REMOVED lines=24> */
[----:B------:R-:W-:Y:S01]  /*16230*/  UMOV UR19, 0x1 ;  /* 0x0000000100137882 */ /* 0x000fe20000000000 */
[----:B------:R-:W-:Y:S01]  /*16240*/  ULDC UR20, c[0x0][0x608] ;  /* 0x0001820000147ab9 */ /* 0x000fe20000000800 */
[----:B------:R-:W-:Y:S01]  /*16250*/  USHF.L.U32 UR26, UR19, UR23, URZ ;  /* 0x00000017131a7299 */ /* 0x000fe2000800063f */
[----:B------:R-:W-:Y:S01]  /*16260*/  ISETP.NE.AND.EX P0, PT, RZ, UR9, PT, P0 ;  /* 0x00000009ff007c0c */ /* 0x000fe2000bf05300 */
[----:B------:R-:W-:Y:S02]  /*16270*/  USHF.R.U64 UR19, UR18, UR20, UR11 ;  /* 0x0000001412137299 */ /* 0x000fe4000800120b */
[----:B------:R-:W-:Y:S02]  /*16280*/  USHF.R.U32.HI UR11, URZ, UR20, UR11 ;  /* 0x000000143f0b7299 */ /* 0x000fe4000801160b */
[----:B------:R-:W-:-:S02]  /*16290*/  UIADD3 UR15, -UR15, URZ, URZ ;  /* 0x0000003f0f0f7290 */ /* 0x000fc4000fffe13f */
[----:B------:R-:W-:Y:S01]  /*162a0*/  USHF.R.U64 UR20, UR19, UR23, UR11 ;  /* 0x0000001713147299 */ /* 0x000fe2000800120b */
[----:B------:R-:W-:Y:S01]  /*162b0*/  ULDC UR16, c[0x0][0x144] ;  /* 0x0000510000107ab9 */ /* 0x000fe20000000800 */
[----:B------:R-:W-:Y:S01]  /*162c0*/  ULDC UR6, c[0x0][0x600] ;  /* 0x0001800000067ab9 */ /* 0x000fe20000000800 */
[----:B------:R-:W-:Y:S02]  /*162d0*/  USHF.R.U32.HI UR11, URZ, UR23, UR11 ;  /* 0x000000173f0b7299 */ /* 0x000fe4000801160b */
[----:B------:R-:W-:Y:S02]  /*162e0*/  UIMAD UR23, UR16, UR15, UR4 ;  /* 0x0000000f101772a4 */ /* 0x000fe4000f8e0204 */
[----:B------:R-:W-:Y:S02]  /*162f0*/  UIADD3 UR22, UR6, -0x1, URZ ;  /* 0xffffffff06167890 */ /* 0x000fe4000fffe03f */
[----:B------:R-:W-:Y:S02]  /*16300*/  ULOP3.LUT UR27, URZ, UR13, URZ, 0x33, !UPT ;  /* 0x0000000d3f1b7292 */ /* 0x000fe4000f8e333f */
        /* <DEDUP_REMOVED lines=18> */
.L_x_543:
[----:B------:R-:W-:Y:S01]  /*16430*/  UISETP.NE.AND UP0, UPT, UR45, URZ, UPT ;  /* 0x0000003f2d00728c */ /* 0x000fe2000bf05270 */
[----:B------:R-:W-:Y:S01]  /*16440*/  IMAD.MOV.U32 R0, RZ, RZ, 0x1 ;  /* 0x00000001ff007424 */ /* 0x000fe200078e00ff */
[----:B------:R-:W-:Y:S01]  /*16450*/  USHF.R.U64 UR8, UR4, UR24, UR11 ;  /* 0x0000001804087299 */ /* 0x000fe2000800120b */
[----:B------:R-:W-:Y:S01]  /*16460*/  MOV R9, UR5 ;  /* 0x0000000500097c02 */ /* 0x000fe20008000f00 */
[----:B------:R-:W-:Y:S02]  /*16470*/  ULOP3.LUT UR4, UR19, UR27, URZ, 0xc0, !UPT ;  /* 0x0000001b13047292 */ /* 0x000fe4000f8ec03f */
[----:B------:R-:W-:Y:S02]  /*16480*/  ULOP3.LUT UR18, UR18, UR22, URZ, 0xc0, !UPT ;  /* 0x0000001612127292 */ /* 0x000fe4000f8ec03f */
[----:B------:R-:W-:-:S03]  /*16490*/  UIMAD UR4, UR26, UR8, UR4 ;  /* 0x000000081a0472a4 */ /* 0x000fc6000f8e0204 */
[----:B------:R-:W-:Y:S02]  /*164a0*/  @UP0 UIMAD UR23, UR28, UR21, UR7 ;  /* 0x000000151c1702a4 */ /* 0x000fe4000f8e0207 */
[----:B------:R-:W-:-:S03]  /*164b0*/  UIADD3 UR7, -UR8, URZ, URZ ;  /* 0x0000003f08077290 */ /* 0x000fc6000fffe13f */
[----:B------:R-:W-:Y:S01]  /*164c0*/  ULDC UR8, c[0x0][0x610] ;  /* 0x0001840000087ab9 */ /* 0x000fe20000000800 */
[----:B------:R-:W-:Y:S02]  /*164d0*/  UIMAD UR7, UR7, UR25, UR20 ;  /* 0x00000019070772a4 */ /* 0x000fe4000f8e0214 */
[----:B------:R-:W-:Y:S02]  /*164e0*/  UIMAD UR4, UR4, UR8, UR23 ;  /* 0x00000008040472a4 */ /* 0x000fe4000f8e0217 */
[----:B------:R-:W-:-:S04]  /*164f0*/  UIMAD UR7, UR7, UR6, UR18 ;  /* 0x00000006070772a4 */ /* 0x000fc8000f8e0212 */
[----:B------:R-:W-:Y:S02]  /*16500*/  USEL UR6, UR7, UR4, !UP0 ;  /* 0x0000000407067287 */ /* 0x000fe4000c000000 */
[----:B------:R-:W-:-:S04]  /*16510*/  USEL UR4, UR4, UR7, !UP0 ;  /* 0x0000000704047287 */ /* 0x000fc8000c000000 */
[----:B------:R-:W-:Y:S02]  /*16520*/  IMAD.U32 R2, RZ, RZ, UR6 ;  /* 0x00000006ff027e24 */ /* 0x000fe4000f8e00ff */
[----:B------:R-:W-:-:S07]  /*16530*/  IMAD.U32 R3, RZ, RZ, UR4 ;  /* 0x00000004ff037e24 */ /* 0x000fce000f8e00ff */
.L_x_541:
[----:B------:R-:W-:-:S08]  /*16540*/  NOP ;  /* 0x0000000000007918 */ /* 0x000fd00000000000 */
[----:B0-----:R-:W0:-:S00]  /*16550*/  USETMAXREG.DEALLOC.CTAPOOL 0x18 ;  /* 0x00000018000079c8 */ /* 0x001e0000080e0500 */
[----:B------:R-:W-:-:S13]  /*16560*/  ISETP.NE.AND P0, PT, RZ, UR10, PT ;  /* 0x0000000aff007c0c */ /* 0x000fda000bf05270 */
[----:B------:R-:W-:Y:S05]  /*16570*/  @P0 EXIT ;  /* 0x000000000000094d */ /* 0x000fea0003800000 */
[----:B0-----:R-:W-:Y:S01]  /*16580*/  LOP3.LUT P0, RZ, R0, 0xff, RZ, 0xc0, !PT ;  /* 0x000000ff00ff7812 */ /* 0x001fe2000780c0ff */
[----:B------:R-:W-:Y:S02]  /*16590*/  IMAD.MOV.U32 R0, RZ, RZ, 0x1 ;  /* 0x00000001ff007424 */ /* 0x000fe400078e00ff */
[----:B------:R-:W-:-:S10]  /*165a0*/  IMAD.MOV.U32 R6, RZ, RZ, RZ ;  /* 0x000000ffff067224 */ /* 0x000fd400078e00ff */
[----:B------:R-:W-:Y:S05]  /*165b0*/  @!P0 BRA `(.L_x_544) ;  /* 0x0000000c005c8947 */ /* 0x000fea0003800000 */
[----:B------:R-:W0:Y:S01]  /*165c0*/  S2R R4, SR_TID.X ;  /* 0x0000000000047919 */ /* 0x000e220000002100 */
[----:B------:R-:W-:Y:S01]  /*165d0*/  ULDC UR4, c[0x0][0x28c] ;  /* 0x0000a30000047ab9 */ /* 0x000fe20000000800 */
[----:B------:R-:W-:Y:S01]  /*165e0*/  ULDC UR6, c[0x0][0x658] ;  /* 0x0001960000067ab9 */ /* 0x000fe20000000800 */
[----:B------:R-:W-:Y:S01]  /*165f0*/  UIADD3 UR10, UR4, 0x1f, URZ ;  /* 0x0000001f040a7890 */ /* 0x000fe2000fffe03f */
[----:B------:R-:W-:Y:S01]  /*16600*/  BSSY B0, `(.L_x_544) ;  /* 0x00000d2000007945 */ /* 0x000fe20003800000 */
[----:B------:R-:W-:Y:S01]  /*16610*/  UMOV UR7, 0xffffffff ;  /* 0xffffffff00077882 */ /* 0x000fe20000000000 */
[----:B------:R-:W-:Y:S01]  /*16620*/  ULDC UR5, c[0x0][0x600] ;  /* 0x0001800000057ab9 */ /* 0x000fe20000000800 */
[----:B------:R-:W-:Y:S01]  /*16630*/  UMOV UR9, 0x1 ;  /* 0x0000000100097882 */ /* 0x000fe20000000000 */
[----:B------:R-:W-:Y:S01]  /*16640*/  USHF.L.U32 UR7, UR7, UR6, URZ ;  /* 0x0000000607077299 */ /* 0x000fe2000800063f */
[----:B------:R-:W-:Y:S01]  /*16650*/  IMAD.MOV.U32 R8, RZ, RZ, 0x1 ;  /* 0x00000001ff087424 */ /* 0x000fe200078e00ff */
[----:B------:R-:W-:Y:S01]  /*16660*/  UIADD3 UR4, UR5, -0x1, URZ ;  /* 0xffffffff05047890 */ /* 0x000fe2000fffe03f */
[----:B------:R-:W-:Y:S01]  /*16670*/  IMAD.MOV.U32 R0, RZ, RZ, 0x1 ;  /* 0x00000001ff007424 */ /* 0x000fe200078e00ff */
[----:B------:R-:W-:Y:S01]  /*16680*/  USHF.R.S32.HI UR11, URZ, 0x1f, UR10 ;  /* 0x0000001f3f0b7899 */ /* 0x000fe2000801140a */
[----:B------:R-:W-:Y:S01]  /*16690*/  MOV R6, RZ ;  /* 0x000000ff00067202 */ /* 0x000fe20000000f00 */
[----:B------:R-:W-:Y:S01]  /*166a0*/  ULDC UR8, c[0x0][0xc] ;  /* 0x0000030000087ab9 */ /* 0x000fe20000000800 */
[----:B------:R-:W-:-:S02]  /*166b0*/  USHF.L.U32 UR5, UR9, UR6, URZ ;  /* 0x0000000609057299 */ /* 0x000fc4000800063f */
[----:B------:R-:W-:Y:S01]  /*166c0*/  ULEA.HI UR11, UR11, UR10, URZ, 0x5 ;  /* 0x0000000a0b0b7291 */ /* 0x000fe2000f8f283f */
[----:B------:R-:W-:Y:S01]  /*166d0*/  ULDC UR9, c[0x0][0x10] ;  /* 0x0000040000097ab9 */ /* 0x000fe20000000800 */
[----:B------:R-:W-:Y:S02]  /*166e0*/  ULOP3.LUT UR6, URZ, UR7, URZ, 0x33, !UPT ;  /* 0x000000073f067292 */ /* 0x000fe4000f8e333f */
[----:B------:R-:W-:Y:S01]  /*166f0*/  UIMAD.WIDE.U32 UR8, UR8, UR9, URZ ;  /* 0x00000009080872a5 */ /* 0x000fe2000f8e003f */
[----:B------:R-:W-:Y:S01]  /*16700*/  ULDC UR7, c[0x0][0x14] ;  /* 0x0000050000077ab9 */ /* 0x000fe20000000800 */
[----:B------:R-:W-:Y:S02]  /*16710*/  USHF.R.S32.HI UR18, URZ, 0x5, UR11 ;  /* 0x000000053f127899 */ /* 0x000fe4000801140b */
[----:B------:R-:W-:Y:S02]  /*16720*/  UIMAD.WIDE.U32 UR20, UR8, UR7, URZ ;  /* 0x00000007081472a5 */ /* 0x000fe4000f8e003f */
[----:B------:R-:W-:-:S02]  /*16730*/  UIMAD UR13, UR9, UR7, URZ ;  /* 0x00000007090d72a4 */ /* 0x000fc4000f8e023f */
[----:B------:R-:W-:Y:S01]  /*16740*/  ULOP3.LUT UR24, UR40, 0x2, URZ, 0xfc, !UPT ;  /* 0x0000000228187892 */ /* 0x000fe2000f8efc3f */
[C---:B0-----:R-:W-:Y:S01]  /*16750*/  LOP3.LUT P2, RZ, R4.reuse, 0x7f, RZ, 0xc0, !PT ;  /* 0x0000007f04ff7812 */ /* 0x041fe2000784c0ff */
[----:B------:R-:W-:Y:S01]  /*16760*/  UIADD3 UR13, UR21, UR13, URZ ;  /* 0x0000000d150d7290 */ /* 0x000fe2000fffe03f */
[----:B------:R-:W-:Y:S01]  /*16770*/  LOP3.LUT P0, RZ, R4, 0x1f, RZ, 0xc0, !PT ;  /* 0x0000001f04ff7812 */ /* 0x000fe2000780c0ff */
[----:B------:R-:W-:Y:S01]  /*16780*/  UIADD3 UR25, UR18, 0x1, URZ ;  /* 0x0000000112197890 */ /* 0x000fe2000fffe03f */
[----:B------:R-:W-:Y:S02]  /*16790*/  ULDC.64 UR22, c[0x0][0x198] ;  /* 0x0000660000167ab9 */ /* 0x000fe40000000a00 */
[----:B------:R-:W-:-:S13]  /*167a0*/  PLOP3.LUT P0, PT, P0, P2, PT, 0x8a, 0x0 ;  /* 0x000000000000781c */ /* 0x000fda0000705172 */
.L_x_556:
[----:B------:R-:W-:-:S03]  /*167b0*/  UMOV UR7, 0xffffffff ;  /* 0xffffffff00077882 */ /* 0x000fc60000000000 */
[----:B------:R-:W-:Y:S05]  /*167c0*/  BRA.DIV UR7, `(.L_x_545) ;  /* 0x0000000e07ec7947 */ /* 0x000fea000b800000 */
[----:B------:R-:W-:-:S13]  /*167d0*/  ELECT P6, URZ, PT ;  /* 0x00000000003f782f */ /* 0x000fda00038c0000 */
.L_x_568:
[----:B------:R-:W0:Y:S01]  /*167e0*/  LDC R4, c[0x0][0x28c] ;  /* 0x0000a300ff047b82 */ /* 0x000e220000000800 */
[----:B------:R-:W-:Y:S01]  /*167f0*/  BSSY B1, `(.L_x_546) ;  /* 0x0000035000017945 */ /* 0x000fe20003800000 */
[----:B0-----:R-:W-:-:S13]  /*16800*/  ISETP.LT.OR P6, PT, R4, 0x1, !P6 ;  /* 0x000000010400780c */ /* 0x001fda00077c1670 */
[----:B------:R-:W-:Y:S05]  /*16810*/  @P6 BRA `(.L_x_547) ;  /* 0x0000000000c86947 */ /* 0x000fea0003800000 */
[----:B------:R-:W-:Y:S02]  /*16820*/  IMAD.SHL.U32 R11, R3, 0x100, RZ ;  /* 0x00000100030b7824 */ /* 0x000fe400078e00ff */
[----:B------:R-:W-:Y:S02]  /*16830*/  IMAD.SHL.U32 R2, R2, 0x100, RZ ;  /* 0x0000010002027824 */ /* 0x000fe400078e00ff */
[----:B------:R-:W-:Y:S02]  /*16840*/  IMAD.MOV.U32 R12, RZ, RZ, RZ ;  /* 0x000000ffff0c7224 */ /* 0x000fe400078e00ff */
[----:B------:R-:W-:Y:S02]  /*16850*/  IMAD.U32 R14, RZ, RZ, UR25 ;  /* 0x00000019ff0e7e24 */ /* 0x000fe4000f8e00ff */
[----:B------:R-:W-:Y:S02]  /*16860*/  IMAD.MOV.U32 R3, RZ, RZ, R0 ;  /* 0x000000ffff037224 */ /* 0x000fe400078e0000 */
[----:B------:R-:W-:-:S07]  /*16870*/  IMAD.MOV.U32 R4, RZ, RZ, R6 ;  /* 0x000000ffff047224 */ /* 0x000fce00078e0006 */
.L_x_551:
[----:B------:R-:W0:Y:S01]  /*16880*/  S2R R10, SR_CgaCtaId ;  /* 0x00000000000a7919 */ /* 0x000e220000008800 */
[----:B------:R-:W-:Y:S01]  /*16890*/  MOV R5, 0x400 ;  /* 0x0000040000057802 */ /* 0x000fe20000000f00 */
[----:B------:R-:W1:Y:S03]  /*168a0*/  @!P2 LDC R7, c[0x0][0x500] ;  /* 0x00014000ff07ab82 */ /* 0x000e660000000800 */
[----:B0-----:R-:W-:Y:S02]  /*168b0*/  LEA R13, R10, R5, 0x18 ;  /* 0x000000050a0d7211 */ /* 0x001fe400078ec0ff */
[----:B------:R-:W-:Y:S02]  /*168c0*/  SHF.L.U32 R5, R3, 0x1f, RZ ;  /* 0x0000001f03057819 */ /* 0x000fe400000006ff */
[----:B------:R-:W-:-:S04]  /*168d0*/  LEA R10, R4, R13, 0x3 ;  /* 0x0000000d040a7211 */ /* 0x000fc800078e18ff */
[----:B------:R-:W0:Y:S02]  /*168e0*/  SYNCS.PHASECHK.TRANS64.TRYWAIT P1, [R10+URZ+0x28], R5 ;  /* 0x000028050a0075a7 */ /* 0x000e24000802017f */
[----:B01----:R-:W-:Y:S05]  /*168f0*/  @!P1 BRA `(.L_x_548) ;  /* 0x0000000c00c09947 */ /* 0x003fea0003800000 */
.L_x_569:
[----:B------:R-:W-:Y:S01]  /*16900*/  UPRMT UR7, UR24, 0x9910, URZ ;  /* 0x0000991018077896 */ /* 0x000fe2000800003f */
[----:B------:R1:W-:Y:S03]  /*16910*/  @!P2 SYNCS.ARRIVE.TRANS64 RZ, [R10+URZ], R7 ;  /* 0x000000070affa9a7 */ /* 0x0003e6000800003f */
[----:B------:R-:W-:-:S06]  /*16920*/  UISETP.NE.AND UP0, UPT, UR7, 0x2, UPT ;  /* 0x000000020700788c */ /* 0x000fcc000bf05270 */
[----:B------:R-:W-:-:S13]  /*16930*/  PLOP3.LUT P1, PT, PT, PT, UP0, 0x80, 0x0 ;  /* 0x000000000000781c */ /* 0x000fda0003f2f008 */
[----:B-1----:R-:W-:Y:S05]  /*16940*/  @P1 BRA `(.L_x_549) ;  /* 0x0000000000041947 */ /* 0x002fea0003800000 */
[----:B------:R-:W-:Y:S01]  /*16950*/  BPT.TRAP 0x1 ;  /* 0x000000040000795c */ /* 0x000fe20000300000 */
.L_x_549:
[----:B------:R-:W-:Y:S05]  /*16960*/  @P0 BRA `(.L_x_550) ;  /* 0x0000000000040947 */ /* 0x000fea0003800000 */
[----:B------:R-:W-:Y:S01]  /*16970*/  BPT.TRAP 0x1 ;  /* 0x000000040000795c */ /* 0x000fe20000300000 */
.L_x_550:
[----:B------:R-:W-:Y:S01]  /*16980*/  IMAD R13, R4, 0x4000, R13 ;  /* 0x00004000040d7824 */ /* 0x000fe200078e020d */
[----:B------:R-:W-:Y:S01]  /*16990*/  R2UR UR9, R10 ;  /* 0x000000000a0972ca */ /* 0x000fe200000e0000 */
[----:B------:R-:W-:Y:S01]  /*169a0*/  VIADD R14, R14, 0xffffffff ;  /* 0xffffffff0e0e7836 */ /* 0x000fe20000000000 */
[----:B------:R-:W-:Y:S01]  /*169b0*/  UIADD3 UR14, UP0, UR22, 0xf0, URZ ;  /* 0x000000f0160e7890 */ /* 0x000fe2000ff1e03f */
[----:B------:R-:W-:Y:S01]  /*169c0*/  R2UR UR11, R11 ;  /* 0x000000000b0b72ca */ /* 0x000fe200000e0000 */
[----:B------:R-:W-:Y:S01]  /*169d0*/  UIADD3 UR26, UP1, UR22, 0x1f0, URZ ;  /* 0x000001f0161a7890 */ /* 0x000fe2000ff3e03f */
[----:B------:R-:W-:Y:S01]  /*169e0*/  R2UR UR7, R13 ;  /* 0x000000000d0772ca */ /* 0x000fe200000e0000 */
[----:B------:R-:W-:Y:S01]  /*169f0*/  UIADD3.X UR15, URZ, UR23, URZ, UP0, !UPT ;  /* 0x000000173f0f7290 */ /* 0x000fe200087fe43f */
[----:B------:R-:W-:Y:S01]  /*16a00*/  R2UR UR10, R12 ;  /* 0x000000000c0a72ca */ /* 0x000fe200000e0000 */
[----:B------:R-:W-:Y:S01]  /*16a10*/  VIADD R4, R4, 0x1 ;  /* 0x0000000104047836 */ /* 0x000fe20000000000 */
[----:B------:R-:W-:Y:S01]  /*16a20*/  R2UR UR12, R9 ;  /* 0x00000000090c72ca */ /* 0x000fe200000e0000 */
[----:B------:R-:W-:Y:S01]  /*16a30*/  UIADD3.X UR27, URZ, UR23, URZ, UP1, !UPT ;  /* 0x000000173f1b7290 */ /* 0x000fe20008ffe43f */
[----:B------:R-:W-:Y:S01]  /*16a40*/  R2UR UR19, R2 ;  /* 0x00000000021372ca */ /* 0x000fe200000e0000 */
[----:B------:R-:W-:Y:S01]  /*16a50*/  UMOV UR16, 0x0 ;  /* 0x0000000000107882 */ /* 0x000fe20000000000 */
[----:B------:R-:W-:Y:S01]  /*16a60*/  ISETP.GT.AND P3, PT, R14, 0x1, PT ;  /* 0x000000010e00780c */ /* 0x000fe20003f64270 */
[----:B------:R-:W-:Y:S01]  /*16a70*/  UMOV UR17, 0x10000000 ;  /* 0x1000000000117882 */ /* 0x000fe20000000000 */
[----:B------:R-:W-:Y:S01]  /*16a80*/  ISETP.NE.AND P1, PT, R4, 0x5, PT ;  /* 0x000000050400780c */ /* 0x000fe20003f25270 */
[----:B------:R-:W-:-:S02]  /*16a90*/  VIADD R12, R12, 0x20 ;  /* 0x000000200c0c7836 */ /* 0x000fc40000000000 */
[----:B------:R-:W-:Y:S01]  /*16aa0*/  UIADD3 UR8, UR7, 0x100, URZ ;  /* 0x0000010007087890 */ /* 0x000fe2000fffe03f */
[----:B0-----:R-:W-:Y:S01]  /*16ab0*/  SEL R10, RZ, 0x1, P1 ;  /* 0x00000001ff0a7807 */ /* 0x001fe20000800000 */
[----:B------:R-:W-:Y:S01]  /*16ac0*/  UIADD3 UR7, UR7, 0x14100, URZ ;  /* 0x0001410007077890 */ /* 0x000fe2000fffe03f */
[----:B------:R-:W-:Y:S02]  /*16ad0*/  SEL R4, R4, RZ, P1 ;  /* 0x000000ff04047207 */ /* 0x000fe40000800000 */
[----:B------:R-:W-:-:S04]  /*16ae0*/  LOP3.LUT R3, R3, R10, RZ, 0x3c, !PT ;  /* 0x0000000a03037212 */ /* 0x000fc800078e3cff */
[----:B------:R0:W-:Y:S02]  /*16af0*/  UTMALDG.3D [UR8], [UR14], desc[UR16] ;  /* 0x000010080e0075b4 */ /* 0x0001e40008011000 */
[----:B0-----:R-:W-:Y:S01]  /*16b00*/  UMOV UR8, UR7 ;  /* 0x0000000700087c82 */ /* 0x001fe20008000000 */
[----:B------:R-:W-:Y:S02]  /*16b10*/  UMOV UR11, UR19 ;  /* 0x00000013000b7c82 */ /* 0x000fe40008000000 */
[----:B------:R0:W-:Y:S02]  /*16b20*/  UTMALDG.3D [UR8], [UR26], desc[UR16] ;  /* 0x000010081a0075b4 */ /* 0x0001e40008011000 */
[----:B0-----:R-:W-:Y:S05]  /*16b30*/  @P3 BRA `(.L_x_551) ;  /* 0xfffffffc00503947 */ /* 0x001fea000383ffff */
.L_x_547:
[----:B------:R-:W-:Y:S05]  /*16b40*/  BSYNC B1 ;  /* 0x0000000000017941 */ /* 0x000fea0003800000 */
.L_x_546:
[----:B------:R-:W2:Y:S01]  /*16b50*/  LDL.LU R15, [R1+0x200] ;  /* 0x00020000010f7983 */ /* 0x000ea20000300800 */
[----:B------:R-:W-:Y:S01]  /*16b60*/  LOP3.LUT P1, RZ, R8, 0xff, RZ, 0xc0, !PT ;  /* 0x000000ff08ff7812 */ /* 0x000fe2000782c0ff */
[----:B------:R-:W-:Y:S01]  /*16b70*/  VIADD R6, R6, UR18 ;  /* 0x0000001206067c36 */ /* 0x000fe20008000000 */
[----:B------:R-:W-:Y:S01]  /*16b80*/  ULDC.64 UR8, c[0x0][0x650] ;  /* 0x0001940000087ab9 */ /* 0x000fe20000000a00 */
[----:B------:R-:W3:Y:S01]  /*16b90*/  LDL.LU R13, [R1+0x204] ;  /* 0x00020400010d7983 */ /* 0x000ee20000300800 */
[----:B------:R-:W-:Y:S01]  /*16ba0*/  UISETP.GE.U32.AND UP0, UPT, UR18, 0x5, UPT ;  /* 0x000000051200788c */ /* 0x000fe2000bf06070 */
[----:B------:R-:W-:Y:S01]  /*16bb0*/  BSSY B1, `(.L_x_552) ;  /* 0x0000074000017945 */ /* 0x000fe20003800000 */
[----:B------:R-:W-:Y:S01]  /*16bc0*/  IMAD.MOV.U32 R9, RZ, RZ, -0x1 ;  /* 0xffffffffff097424 */ /* 0x000fe200078e00ff */
[----:B------:R-:W-:Y:S02]  /*16bd0*/  PRMT R4, RZ, 0x7610, R4 ;  /* 0x00007610ff047816 */ /* 0x000fe40000000004 */
[----:B------:R-:W-:-:S02]  /*16be0*/  PRMT R8, RZ, 0x7610, R8 ;  /* 0x00007610ff087816 */ /* 0x000fc40000000008 */
[----:B------:R-:W-:Y:S02]  /*16bf0*/  PLOP3.LUT P3, PT, PT, PT, UP0, 0x80, 0x0 ;  /* 0x000000000000781c */ /* 0x000fe40003f6f008 */
[----:B------:R-:W0:Y:S01]  /*16c00*/  @P1 S2R R3, SR_CgaCtaId ;  /* 0x0000000000031919 */ /* 0x000e220000008800 */
[----:B------:R-:W-:-:S04]  /*16c10*/  @P1 MOV R2, 0x400 ;  /* 0x0000040000021802 */ /* 0x000fc80000000f00 */
[----:B0-----:R-:W-:-:S04]  /*16c20*/  @P1 LEA R2, R3, R2, 0x18 ;  /* 0x0000000203021211 */ /* 0x001fc800078ec0ff */
[----:B------:R0:W-:Y:S01]  /*16c30*/  @P1 SYNCS.ARRIVE.TRANS64.A1T0 RZ, [R2+URZ+0x68], RZ ;  /* 0x000068ff02ff19a7 */ /* 0x0001e2000810003f */
[----:B------:R-:W-:Y:S01]  /*16c40*/  ISETP.GT.U32.AND P1, PT, R6, 0x4, PT ;  /* 0x000000040600780c */ /* 0x000fe20003f24070 */
[----:B0-----:R-:W-:-:S05]  /*16c50*/  IMAD.U32 R2, RZ, RZ, UR18 ;  /* 0x00000012ff027e24 */ /* 0x001fca000f8e00ff */
[----:B------:R-:W-:Y:S01]  /*16c60*/  ISETP.LT.U32.AND P1, PT, R2, 0x5, P1 ;  /* 0x000000050200780c */ /* 0x000fe20000f21070 */
[----:B------:R-:W-:-:S04]  /*16c70*/  IMAD.WIDE.U32 R2, R6, -0x33333333, RZ ;  /* 0xcccccccd06027825 */ /* 0x000fc800078e00ff */
[----:B------:R-:W-:Y:S01]  /*16c80*/  IMAD.MOV.U32 R2, RZ, RZ, -0x1 ;  /* 0xffffffffff027424 */ /* 0x000fe200078e00ff */
[----:B------:R-:W-:Y:S02]  /*16c90*/  SHF.R.U32.HI R5, RZ, 0x2, R3 ;  /* 0x00000002ff057819 */ /* 0x000fe40000011603 */
[----:B------:R-:W-:-:S03]  /*16ca0*/  SEL R3, RZ, 0x1, !P1 ;  /* 0x00000001ff037807 */ /* 0x000fc60004800000 */
[----:B------:R-:W-:Y:S01]  /*16cb0*/  IMAD R6, R5, -0x5, R6 ;  /* 0xfffffffb05067824 */ /* 0x000fe200078e0206 */
[----:B------:R-:W-:Y:S02]  /*16cc0*/  LOP3.LUT R0, R0, R3, RZ, 0x3c, !PT ;  /* 0x0000000300007212 */ /* 0x000fe400078e3cff */
[----:B------:R-:W-:Y:S02]  /*16cd0*/  MOV R3, 0xffffffff ;  /* 0xffffffff00037802 */ /* 0x000fe40000000f00 */
[----:B------:R-:W-:Y:S02]  /*16ce0*/  @P3 LOP3.LUT R0, R0, 0x1, R5, 0x78, !PT ;  /* 0x0000000100003812 */ /* 0x000fe400078e7805 */
[----:B---3--:R-:W-:-:S04]  /*16cf0*/  IADD3 R13, P1, R13, UR20, RZ ;  /* 0x000000140d0d7c10 */ /* 0x008fc8000ff3e0ff */
[----:B--2---:R-:W-:Y:S01]  /*16d00*/  IADD3.X R15, R15, UR13, RZ, P1, !PT ;  /* 0x0000000d0f0f7c10 */ /* 0x004fe20008ffe4ff */
[----:B------:R0:W-:Y:S01]  /*16d10*/  STL [R1+0x204], R13 ;  /* 0x0002040d01007387 */ /* 0x0001e20000100800 */
[----:B------:R-:W-:-:S03]  /*16d20*/  ISETP.GE.U32.AND P1, PT, R13, UR8, PT ;  /* 0x000000080d007c0c */ /* 0x000fc6000bf26070 */
[----:B------:R0:W-:Y:S01]  /*16d30*/  STL [R1+0x200], R15 ;  /* 0x0002000f01007387 */ /* 0x0001e20000100800 */
[----:B------:R-:W-:-:S13]  /*16d40*/  ISETP.GE.U32.AND.EX P1, PT, R15, UR9, PT, P1 ;  /* 0x000000090f007c0c */ /* 0x000fda000bf26110 */
[----:B0-----:R-:W-:Y:S05]  /*16d50*/  @P1 BRA `(.L_x_553) ;  /* 0x0000000400641947 */ /* 0x001fea0003800000 */
[----:B------:R-:W0:Y:S01]  /*16d60*/  S2R R7, SR_CTAID.X ;  /* 0x0000000000077919 */ /* 0x000e220000002500 */
[----:B------:R-:W-:Y:S01]  /*16d70*/  ULDC UR7, c[0x0][0x150] ;  /* 0x0000540000077ab9 */ /* 0x000fe20000000800 */
[----:B------:R-:W1:Y:S01]  /*16d80*/  LDC R4, c[0x0][0x144] ;  /* 0x00005100ff047b82 */ /* 0x000e620000000800 */
[----:B------:R-:W-:Y:S01]  /*16d90*/  UISETP.NE.AND UP0, UPT, UR45, URZ, UPT ;  /* 0x0000003f2d00728c */ /* 0x000fe2000bf05270 */
[----:B------:R-:W2:Y:S01]  /*16da0*/  S2R R5, SR_CTAID.Y ;  /* 0x0000000000057919 */ /* 0x000ea20000002600 */
[----:B------:R-:W-:Y:S01]  /*16db0*/  ULDC.64 UR8, c[0x0][0x628] ;  /* 0x00018a0000087ab9 */ /* 0x000fe20000000a00 */
[----:B------:R-:W-:-:S03]  /*16dc0*/  ULDC UR10, c[0x0][0x630] ;  /* 0x00018c00000a7ab9 */ /* 0x000fc60000000800 */
[----:B------:R-:W-:Y:S01]  /*16dd0*/  PLOP3.LUT P1, PT, PT, PT, UP0, 0x80, 0x0 ;  /* 0x000000000000781c */ /* 0x000fe20003f2f008 */
[----:B------:R-:W3:Y:S01]  /*16de0*/  LDC R10, c[0x0][0x148] ;  /* 0x00005200ff0a7b82 */ /* 0x000ee20000000800 */
[----:B0-----:R-:W-:Y:S02]  /*16df0*/  I2FP.F32.U32 R2, R7 ;  /* 0x0000000700027245 */ /* 0x001fe40000201000 */
[----:B--2---:R-:W-:-:S03]  /*16e00*/  I2FP.F32.U32 R3, R5 ;  /* 0x0000000500037245 */ /* 0x004fc60000201000 */
[----:B------:R-:W-:Y:S01]  /*16e10*/  FMUL R2, R2, UR7 ;  /* 0x0000000702027c20 */ /* 0x000fe20008400000 */
[----:B------:R-:W-:Y:S02]  /*16e20*/  ULDC UR7, c[0x0][0x154] ;  /* 0x0000550000077ab9 */ /* 0x000fe40000000800 */
[----:B------:R-:W-:-:S03]  /*16e30*/  FMUL R9, R3, UR7 ;  /* 0x0000000703097c20 */ /* 0x000fc60008400000 */
[----:B------:R-:W0:Y:S08]  /*16e40*/  F2I.U32.TRUNC.NTZ R2, R2 ;  /* 0x0000000200027305 */ /* 0x000e30000020f000 */
[----:B------:R-:W2:Y:S01]  /*16e50*/  F2I.U32.TRUNC.NTZ R9, R9 ;  /* 0x0000000900097305 */ /* 0x000ea2000020f000 */
[----:B0-----:R-:W-:Y:S02]  /*16e60*/  IMAD.MOV R3, RZ, RZ, -R2 ;  /* 0x000000ffff037224 */ /* 0x001fe400078e0a02 */
[----:B------:R-:W-:-:S02]  /*16e70*/  IMAD.MOV.U32 R2, RZ, RZ, R13 ;  /* 0x000000ffff027224 */ /* 0x000fc400078e000d */
[----:B-1----:R-:W-:Y:S02]  /*16e80*/  IMAD R7, R4, R3, R7 ;  /* 0x0000000304077224 */ /* 0x002fe400078e0207 */
[----:B--2---:R-:W-:-:S04]  /*16e90*/  IMAD.MOV R3, RZ, RZ, -R9 ;  /* 0x000000ffff037224 */ /* 0x004fc800078e0a09 */
[----:B---3--:R-:W-:Y:S01]  /*16ea0*/  @P1 IMAD R7, R10, R3, R5 ;  /* 0x000000030a071224 */ /* 0x008fe200078e0205 */
[----:B------:R-:W-:Y:S01]  /*16eb0*/  ISETP.NE.U32.AND P1, PT, RZ, UR8, PT ;  /* 0x00000008ff007c0c */ /* 0x000fe2000bf25070 */
[----:B------:R-:W-:-:S03]  /*16ec0*/  IMAD.MOV.U32 R3, RZ, RZ, R15 ;  /* 0x000000ffff037224 */ /* 0x000fc600078e000f */
[----:B------:R-:W-:-:S13]  /*16ed0*/  ISETP.NE.AND.EX P1, PT, RZ, UR9, PT, P1 ;  /* 0x00000009ff007c0c */ /* 0x000fda000bf25310 */
[----:B------:R-:W-:Y:S05]  /*16ee0*/  @!P1 BRA `(.L_x_554) ;  /* 0x0000000000289947 */ /* 0x000fea0003800000 */
[----:B------:R-:W-:Y:S02]  /*16ef0*/  ULDC UR7, c[0x0][0x634] ;  /* 0x00018d0000077ab9 */ /* 0x000fe40000000800 */
[----:B------:R-:W-:-:S04]  /*16f00*/  IADD3 R3, P1, R13, UR7, RZ ;  /* 0x000000070d037c10 */ /* 0x000fc8000ff3e0ff */
[----:B------:R-:W-:-:S05]  /*16f10*/  IADD3.X R9, RZ, R15, RZ, P1, !PT ;  /* 0x0000000fff097210 */ /* 0x000fca0000ffe4ff */
[----:B------:R-:W-:-:S04]  /*16f20*/  IMAD.WIDE.U32 R4, R9, UR8, RZ ;  /* 0x0000000809047c25 */ /* 0x000fc8000f8e00ff */
[----:B------:R-:W-:-:S04]  /*16f30*/  IMAD.WIDE.U32 R4, P1, R3, UR9, R4 ;  /* 0x0000000903047c25 */ /* 0x000fc8000f820004 */
[----:B------:R-:W-:-:S04]  /*16f40*/  IMAD.WIDE.U32 R2, R3, UR8, RZ ;  /* 0x0000000803027c25 */ /* 0x000fc8000f8e00ff */
[----:B------:R-:W-:Y:S01]  /*16f50*/  IMAD.MOV.U32 R2, RZ, RZ, R5 ;  /* 0x000000ffff027224 */ /* 0x000fe200078e0005 */
[----:B------:R-:W-:Y:S01]  /*16f60*/  IADD3 RZ, P3, R3, R4, RZ ;  /* 0x0000000403ff7210 */ /* 0x000fe20007f7e0ff */
[----:B------:R-:W-:-:S04]  /*16f70*/  IMAD.X R3, RZ, RZ, RZ, P1 ;  /* 0x000000ffff037224 */ /* 0x000fc800008e06ff */
[----:B------:R-:W-:-:S08]  /*16f80*/  IMAD.WIDE.U32.X R2, R9, UR9, R2, P3 ;  /* 0x0000000909027c25 */ /* 0x000fd000098e0402 */
.L_x_554:
[--C-:B------:R-:W-:Y:S01]  /*16f90*/  SHF.R.U64 R9, R2, UR10, R3.reuse ;  /* 0x0000000a02097c19 */ /* 0x100fe20008001203 */
[----:B------:R-:W-:Y:S01]  /*16fa0*/  ULDC.64 UR8, c[0x0][0x620] ;  /* 0x0001880000087ab9 */ /* 0x000fe20000000a00 */
[----:B------:R-:W-:Y:S01]  /*16fb0*/  SHF.R.U32.HI R2, RZ, UR10, R3 ;  /* 0x0000000aff027c19 */ /* 0x000fe20008011603 */
[----:B------:R-:W-:Y:S01]  /*16fc0*/  IMAD.MOV.U32 R3, RZ, RZ, R15 ;  /* 0x000000ffff037224 */ /* 0x000fe200078e000f */
[----:B------:R-:W-:Y:S01]  /*16fd0*/  IADD3 R11, P1, RZ, -R9, RZ ;  /* 0x80000009ff0b7210 */ /* 0x000fe20007f3e0ff */
[----:B------:R-:W-:-:S04]  /*16fe0*/  ULDC UR7, c[0x0][0x618] ;  /* 0x0001860000077ab9 */ /* 0x000fc80000000800 */
[----:B------:R-:W-:-:S04]  /*16ff0*/  IMAD.X R2, RZ, RZ, ~R2, P1 ;  /* 0x000000ffff027224 */ /* 0x000fc800008e0e02 */
[----:B------:R-:W-:-:S04]  /*17000*/  IMAD R2, R2, UR8, RZ ;  /* 0x0000000802027c24 */ /* 0x000fc8000f8e02ff */
[----:B------:R-:W-:Y:S02]  /*17010*/  IMAD R5, R11, UR9, R2 ;  /* 0x000000090b057c24 */ /* 0x000fe4000f8e0202 */
[----:B------:R-:W-:-:S04]  /*17020*/  IMAD.MOV.U32 R2, RZ, RZ, R13 ;  /* 0x000000ffff027224 */ /* 0x000fc800078e000d */
[----:B------:R-:W-:Y:S01]  /*17030*/  IMAD.WIDE.U32 R2, R11, UR8, R2 ;  /* 0x000000080b027c25 */ /* 0x000fe2000f8e0002 */
[----:B------:R-:W-:Y:S02]  /*17040*/  ULDC.64 UR8, c[0x0][0x640] ;  /* 0x0001900000087ab9 */ /* 0x000fe40000000a00 */
[----:B------:R-:W-:Y:S01]  /*17050*/  ISETP.NE.U32.AND P1, PT, RZ, UR8, PT ;  /* 0x00000008ff007c0c */ /* 0x000fe2000bf25070 */
[----:B------:R-:W-:-:S03]  /*17060*/  IMAD.IADD R3, R3, 0x1, R5 ;  /* 0x0000000103037824 */ /* 0x000fc600078e0205 */
[----:B------:R-:W-:Y:S02]  /*17070*/  ISETP.NE.AND.EX P1, PT, RZ, UR9, PT, P1 ;  /* 0x00000009ff007c0c */ /* 0x000fe4000bf25310 */
[--C-:B------:R-:W-:Y:S02]  /*17080*/  SHF.R.U64 R10, R2, UR7, R3.reuse ;  /* 0x00000007020a7c19 */ /* 0x100fe40008001203 */
[----:B------:R-:W-:Y:S01]  /*17090*/  SHF.R.U32.HI R3, RZ, UR7, R3 ;  /* 0x00000007ff037c19 */ /* 0x000fe20008011603 */
[----:B------:R-:W-:-:S03]  /*170a0*/  ULDC UR7, c[0x0][0x608] ;  /* 0x0001820000077ab9 */ /* 0x000fc60000000800 */
[--C-:B------:R-:W-:Y:S02]  /*170b0*/  SHF.R.U64 R12, R10, UR7, R3.reuse ;  /* 0x000000070a0c7c19 */ /* 0x100fe40008001203 */
[----:B------:R-:W-:Y:S01]  /*170c0*/  SHF.R.U32.HI R3, RZ, UR7, R3 ;  /* 0x00000007ff037c19 */ /* 0x000fe20008011603 */
[----:B------:R-:W-:-:S03]  /*170d0*/  ULDC UR7, c[0x0][0x658] ;  /* 0x0001960000077ab9 */ /* 0x000fc60000000800 */
[--C-:B------:R-:W-:Y:S02]  /*170e0*/  SHF.R.U32.HI R13, RZ, UR7, R3.reuse ;  /* 0x00000007ff0d7c19 */ /* 0x100fe40008011603 */
[----:B------:R-:W-:-:S03]  /*170f0*/  SHF.R.U64 R11, R12, UR7, R3 ;  /* 0x000000070c0b7c19 */ /* 0x000fc60008001203 */
[----:B------:R-:W-:Y:S01]  /*17100*/  IMAD.MOV.U32 R3, RZ, RZ, R13 ;  /* 0x000000ffff037224 */ /* 0x000fe200078e000d */
[----:B------:R-:W-:Y:S01]  /*17110*/  MOV R2, R11 ;  /* 0x0000000b00027202 */ /* 0x000fe20000000f00 */
[----:B------:R-:W-:Y:S06]  /*17120*/  @!P1 BRA `(.L_x_555) ;  /* 0x0000000000289947 */ /* 0x000fec0003800000 */
[----:B------:R-:W-:Y:S02]  /*17130*/  ULDC UR7, c[0x0][0x64c] ;  /* 0x0001930000077ab9 */ /* 0x000fe40000000800 */
[----:B------:R-:W-:-:S05]  /*17140*/  IADD3 R3, P1, R11, UR7, RZ ;  /* 0x000000070b037c10 */ /* 0x000fca000ff3e0ff */
[----:B------:R-:W-:-:S04]  /*17150*/  IMAD.X R13, RZ, RZ, R13, P1 ;  /* 0x000000ffff0d7224 */ /* 0x000fc800008e060d */
[----:B------:R-:W-:-:S04]  /*17160*/  IMAD.WIDE.U32 R4, R13, UR8, RZ ;  /* 0x000000080d047c25 */ /* 0x000fc8000f8e00ff */
[----:B------:R-:W-:-:S04]  /*17170*/  IMAD.WIDE.U32 R4, P1, R3, UR9, R4 ;  /* 0x0000000903047c25 */ /* 0x000fc8000f820004 */
[----:B------:R-:W-:-:S04]  /*17180*/  IMAD.WIDE.U32 R2, R3, UR8, RZ ;  /* 0x0000000803027c25 */ /* 0x000fc8000f8e00ff */
[----:B------:R-:W-:Y:S01]  /*17190*/  IMAD.MOV.U32 R2, RZ, RZ, R5 ;  /* 0x000000ffff027224 */ /* 0x000fe200078e0005 */
[----:B------:R-:W-:Y:S01]  /*171a0*/  IADD3 RZ, P3, R3, R4, RZ ;  /* 0x0000000403ff7210 */ /* 0x000fe20007f7e0ff */
[----:B------:R-:W-:-:S04]  /*171b0*/  IMAD.X R3, RZ, RZ, RZ, P1 ;  /* 0x000000ffff037224 */ /* 0x000fc800008e06ff */
[----:B------:R-:W-:-:S08]  /*171c0*/  IMAD.WIDE.U32.X R2, R13, UR9, R2, P3 ;  /* 0x000000090d027c25 */ /* 0x000fd000098e0402 */
.L_x_555:
[----:B------:R-:W-:Y:S01]  /*171d0*/  ULDC UR7, c[0x0][0x648] ;  /* 0x0001920000077ab9 */ /* 0x000fe20000000800 */
[----:B------:R-:W-:Y:S01]  /*171e0*/  LOP3.LUT R12, R12, UR6, RZ, 0xc0, !PT ;  /* 0x000000060c0c7c12 */ /* 0x000fe2000f8ec0ff */
[----:B------:R-:W-:Y:S01]  /*171f0*/  UISETP.NE.AND UP0, UPT, UR45, URZ, UPT ;  /* 0x0000003f2d00728c */ /* 0x000fe2000bf05270 */
[----:B------:R-:W-:Y:S01]  /*17200*/  SHF.R.U64 R3, R2, UR7, R3 ;  /* 0x0000000702037c19 */ /* 0x000fe20008001203 */
[----:B------:R-:W-:Y:S01]  /*17210*/  ULDC UR7, c[0x0][0x638] ;  /* 0x00018e0000077ab9 */ /* 0x000fe20000000800 */
[----:B------:R-:W-:-:S03]  /*17220*/  LOP3.LUT R4, R10, UR4, RZ, 0xc0, !PT ;  /* 0x000000040a047c12 */ /* 0x000fc6000f8ec0ff */
[----:B------:R-:W-:Y:S01]  /*17230*/  IMAD.MOV R2, RZ, RZ, -R3 ;  /* 0x000000ffff027224 */ /* 0x000fe200078e0a03 */
[----:B------:R-:W-:Y:S01]  /*17240*/  PLOP3.LUT P1, PT, PT, PT, UP0, 0x40, 0x0 ;  /* 0x000000000000781c */ /* 0x000fe20003f2e808 */
[----:B------:R-:W-:Y:S01]  /*17250*/  IMAD R12, R3, UR5, R12 ;  /* 0x00000005030c7c24 */ /* 0x000fe2000f8e020c */
[----:B------:R-:W-:Y:S01]  /*17260*/  PLOP3.LUT P3, PT, PT, PT, UP0, 0x40, 0x0 ;  /* 0x000000000000781c */ /* 0x000fe20003f6e808 */
[----:B------:R-:W-:Y:S01]  /*17270*/  IMAD R11, R2, UR7, R11 ;  /* 0x00000007020b7c24 */ /* 0x000fe2000f8e020b */
[----:B------:R-:W-:Y:S02]  /*17280*/  ULDC UR7, c[0x0][0x610] ;  /* 0x0001840000077ab9 */ /* 0x000fe40000000800 */
[----:B------:R-:W-:Y:S01]  /*17290*/  IMAD R7, R12, UR7, R7 ;  /* 0x000000070c077c24 */ /* 0x000fe2000f8e0207 */
[----:B------:R-:W-:Y:S02]  /*172a0*/  ULDC UR7, c[0x0][0x600] ;  /* 0x0001800000077ab9 */ /* 0x000fe40000000800 */
[----:B------:R-:W-:-:S05]  /*172b0*/  IMAD R4, R11, UR7, R4 ;  /* 0x000000070b047c24 */ /* 0x000fca000f8e0204 */
[----:B------:R-:W-:Y:S02]  /*172c0*/  SEL R2, R4, R7, P1 ;  /* 0x0000000704027207 */ /* 0x000fe40000800000 */
[----:B------:R-:W-:Y:S01]  /*172d0*/  SEL R3, R7, R4, P3 ;  /* 0x0000000407037207 */ /* 0x000fe20001800000 */
[----:B------:R-:W-:-:S07]  /*172e0*/  IMAD.MOV.U32 R4, RZ, RZ, 0x1 ;  /* 0x00000001ff047424 */ /* 0x000fce00078e00ff */
.L_x_553:
[----:B------:R-:W-:Y:S05]  /*172f0*/  BSYNC B1 ;  /* 0x0000000000017941 */ /* 0x000fea0003800000 */
.L_x_552:
[----:B------:R-:W-:-:S13]  /*17300*/  LOP3.LUT P1, RZ, R4, 0xff, RZ, 0xc0, !PT ;  /* 0x000000ff04ff7812 */ /* 0x000fda000782c0ff */
[----:B------:R-:W-:Y:S05]  /*17310*/  @P1 BRA `(.L_x_556) ;  /* 0xfffffff400241947 */ /* 0x000fea000383ffff */
[----:B------:R-:W-:Y:S05]  /*17320*/  BSYNC B0 ;  /* 0x0000000000007941 */ /* 0x000fea0003800000 */
.L_x_544:
[----:B------:R-:W-:-:S03]  /*17330*/  UMOV UR7, 0xffffffff ;  /* 0xffffffff00077882 */ /* 0x000fc60000000000 */
[----:B------:R-:W-:Y:S05]  /*17340*/  BRA.DIV UR7, `(.L_x_557) ;  /* 0x0000000607407947 */ /* 0x000fea000b800000 */
[----:B------:R-:W-:-:S13]  /*17350*/  ELECT P6, URZ, PT ;  /* 0x00000000003f782f */ /* 0x000fda00038c0000 */
.L_x_572:
[----:B------:R-:W-:Y:S04]  /*17360*/  BSSY B0, `(.L_x_558) ;  /* 0x0000035000007945 */ /* 0x000fe80003800000 */
[----:B------:R-:W-:Y:S05]  /*17370*/  @!P6 BRA `(.L_x_559) ;  /* 0x0000000000cce947 */ /* 0x000fea0003800000 */
[----:B------:R-:W-:-:S04]  /*17380*/  ULOP3.LUT UR7, UR40, 0x2, URZ, 0xfc, !UPT ;  /* 0x0000000228077892 */ /* 0x000fc8000f8efc3f */
[----:B------:R-:W-:-:S06]  /*17390*/  UISETP.NE.AND UP0, UPT, UR7, 0x3, UPT ;  /* 0x000000030700788c */ /* 0x000fcc000bf05270 */
[----:B------:R-:W-:-:S13]  /*173a0*/  PLOP3.LUT P0, PT, PT, PT, UP0, 0x80, 0x0 ;  /* 0x000000000000781c */ /* 0x000fda0003f0f008 */
[----:B------:R-:W-:Y:S05]  /*173b0*/  @!P0 BRA `(.L_x_560) ;  /* 0x0000000000048947 */ /* 0x000fea0003800000 */
[----:B------:R-:W-:Y:S01]  /*173c0*/  BPT.TRAP 0x1 ;  /* 0x000000040000795c */ /* 0x000fe20000300000 */
.L_x_560:
[----:B------:R-:W0:Y:S01]  /*173d0*/  S2R R3, SR_CgaCtaId ;  /* 0x0000000000037919 */ /* 0x000e220000008800 */
[----:B------:R-:W-:-:S04]  /*173e0*/  MOV R2, 0x400 ;  /* 0x0000040000027802 */ /* 0x000fc80000000f00 */
[----:B0-----:R-:W-:Y:S02]  /*173f0*/  LEA R3, R3, R2, 0x18 ;  /* 0x0000000203037211 */ /* 0x001fe400078ec0ff */
[----:B------:R-:W-:Y:S02]  /*17400*/  SHF.L.U32 R2, R0, 0x1f, RZ ;  /* 0x0000001f00027819 */ /* 0x000fe400000006ff */
[----:B------:R-:W-:-:S05]  /*17410*/  IADD3 R3, R3, 0x28, RZ ;  /* 0x0000002803037810 */ /* 0x000fca0007ffe0ff */
[----:B------:R-:W-:-:S04]  /*17420*/  IMAD R5, R6, 0x8, R3 ;  /* 0x0000000806057824 */ /* 0x000fc800078e0203 */
[----:B------:R-:W0:Y:S02]  /*17430*/  SYNCS.PHASECHK.TRANS64.TRYWAIT P0, [R5+URZ], R2 ;  /* 0x00000002050075a7 */ /* 0x000e24000800017f */
[----:B0-----:R-:W-:Y:S05]  /*17440*/  @!P0 BRA `(.L_x_561) ;  /* 0x0000000400208947 */ /* 0x001fea0003800000 */
.L_x_573:
[----:B------:R-:W-:-:S05]  /*17450*/  VIADD R6, R6, 0x1 ;  /* 0x0000000106067836 */ /* 0x000fca0000000000 */
[----:B------:R-:W-:-:S04]  /*17460*/  ISETP.NE.AND P0, PT, R6, 0x5, PT ;  /* 0x000000050600780c */ /* 0x000fc80003f05270 */
[----:B0-----:R-:W-:Y:S02]  /*17470*/  SEL R5, RZ, 0x1, P0 ;  /* 0x00000001ff057807 */ /* 0x001fe40000000000 */
[----:B------:R-:W-:Y:S02]  /*17480*/  SEL R6, R6, RZ, P0 ;  /* 0x000000ff06067207 */ /* 0x000fe40000000000 */
[----:B------:R-:W-:-:S03]  /*17490*/  LOP3.LUT R5, R0, R5, RZ, 0x3c, !PT ;  /* 0x0000000500057212 */ /* 0x000fc600078e3cff */
[----:B------:R-:W-:Y:S01]  /*174a0*/  IMAD R7, R6, 0x8, R3 ;  /* 0x0000000806077824 */ /* 0x000fe200078e0203 */
[----:B------:R-:W-:-:S04]  /*174b0*/  SHF.L.U32 R0, R5, 0x1f, RZ ;  /* 0x0000001f05007819 */ /* 0x000fc800000006ff */
[----:B------:R-:W0:Y:S02]  /*174c0*/  SYNCS.PHASECHK.TRANS64.TRYWAIT P0, [R7+URZ], R0 ;  /* 0x00000000070075a7 */ /* 0x000e24000800017f */
[----:B0-----:R-:W-:Y:S05]  /*174d0*/  @!P0 BRA `(.L_x_562) ;  /* 0x0000000400108947 */ /* 0x001fea0003800000 */
.L_x_574:
[----:B0-----:R-:W-:-:S05]  /*174e0*/  VIADD R0, R6, 0x1 ;  /* 0x0000000106007836 */ /* 0x001fca0000000000 */
[----:B------:R-:W-:-:S04]  /*174f0*/  ISETP.NE.AND P0, PT, R0, 0x5, PT ;  /* 0x000000050000780c */ /* 0x000fc80003f05270 */
[----:B------:R-:W-:Y:S02]  /*17500*/  SEL R2, RZ, 0x1, P0 ;  /* 0x00000001ff027807 */ /* 0x000fe40000000000 */
[----:B------:R-:W-:Y:S02]  /*17510*/  SEL R4, R0, RZ, P0 ;  /* 0x000000ff00047207 */ /* 0x000fe40000000000 */
[----:B------:R-:W-:-:S03]  /*17520*/  LOP3.LUT R5, R5, R2, RZ, 0x3c, !PT ;  /* 0x0000000205057212 */ /* 0x000fc600078e3cff */
[----:B------:R-:W-:Y:S01]  /*17530*/  IMAD R7, R4, 0x8, R3 ;  /* 0x0000000804077824 */ /* 0x000fe200078e0203 */
[----:B------:R-:W-:-:S04]  /*17540*/  SHF.L.U32 R0, R5, 0x1f, RZ ;  /* 0x0000001f05007819 */ /* 0x000fc800000006ff */
[----:B------:R-:W0:Y:S02]  /*17550*/  SYNCS.PHASECHK.TRANS64.TRYWAIT P0, [R7+URZ], R0 ;  /* 0x00000000070075a7 */ /* 0x000e24000800017f */
[----:B0-----:R-:W-:Y:S05]  /*17560*/  @!P0 BRA `(.L_x_563) ;  /* 0x0000000400008947 */ /* 0x001fea0003800000 */
.L_x_575:
[----:B0-----:R-:W-:-:S05]  /*17570*/  VIADD R0, R4, 0x1 ;  /* 0x0000000104007836 */ /* 0x001fca0000000000 */
[----:B------:R-:W-:-:S04]  /*17580*/  ISETP.NE.AND P0, PT, R0, 0x5, PT ;  /* 0x000000050000780c */ /* 0x000fc80003f05270 */
[----:B------:R-:W-:Y:S02]  /*17590*/  SEL R2, RZ, 0x1, P0 ;  /* 0x00000001ff027807 */ /* 0x000fe40000000000 */
[----:B------:R-:W-:Y:S02]  /*175a0*/  SEL R4, R0, RZ, P0 ;  /* 0x000000ff00047207 */ /* 0x000fe40000000000 */
[----:B------:R-:W-:Y:S02]  /*175b0*/  LOP3.LUT R5, R5, R2, RZ, 0x3c, !PT ;  /* 0x0000000205057212 */ /* 0x000fe400078e3cff */
[----:B------:R-:W-:Y:S02]  /*175c0*/  LEA R7, R4, R3, 0x3 ;  /* 0x0000000304077211 */ /* 0x000fe400078e18ff */
[----:B------:R-:W-:-:S04]  /*175d0*/  SHF.L.U32 R0, R5, 0x1f, RZ ;  /* 0x0000001f05007819 */ /* 0x000fc800000006ff */
[----:B------:R-:W0:Y:S02]  /*175e0*/  SYNCS.PHASECHK.TRANS64.TRYWAIT P0, [R7+URZ], R0 ;  /* 0x00000000070075a7 */ /* 0x000e24000800017f */
[----:B0-----:R-:W-:Y:S05]  /*175f0*/  @!P0 BRA `(.L_x_564) ;  /* 0x0000000000f08947 */ /* 0x001fea0003800000 */
.L_x_576:
[----:B0-----:R-:W-:-:S05]  /*17600*/  VIADD R0, R4, 0x1 ;  /* 0x0000000104007836 */ /* 0x001fca0000000000 */
[----:B------:R-:W-:-:S04]  /*17610*/  ISETP.NE.AND P0, PT, R0, 0x5, PT ;  /* 0x000000050000780c */ /* 0x000fc80003f05270 */
[----:B------:R-:W-:Y:S02]  /*17620*/  SEL R2, RZ, 0x1, P0 ;  /* 0x00000001ff027807 */ /* 0x000fe40000000000 */
[----:B------:R-:W-:Y:S02]  /*17630*/  SEL R0, R0, RZ, P0 ;  /* 0x000000ff00007207 */ /* 0x000fe40000000000 */
[----:B------:R-:W-:-:S03]  /*17640*/  LOP3.LUT R2, R5, R2, RZ, 0x3c, !PT ;  /* 0x0000000205027212 */ /* 0x000fc600078e3cff */
[----:B------:R-:W-:Y:S01]  /*17650*/  IMAD R3, R0, 0x8, R3 ;  /* 0x0000000800037824 */ /* 0x000fe200078e0203 */
[----:B------:R-:W-:-:S07]  /*17660*/  SHF.L.U32 R0, R2, 0x1f, RZ ;  /* 0x0000001f02007819 */ /* 0x000fce00000006ff */
.L_x_565:
[----:B0-----:R0:W1:Y:S02]  /*17670*/  SYNCS.PHASECHK.TRANS64.TRYWAIT P0, [R3+URZ], R0 ;  /* 0x00000000030075a7 */ /* 0x001064000800017f */
[----:B-1----:R-:W-:Y:S05]  /*17680*/  @!P0 NANOSLEEP.SYNCS 0x989680 ;  /* 0x009896800000895d */ /* 0x002fea0003900000 */
[----:B------:R-:W1:Y:S02]  /*17690*/  @!P0 SYNCS.PHASECHK.TRANS64 P0, [R3+URZ], R0 ;  /* 0x00000000030085a7 */ /* 0x000e64000800007f */
[----:B-1----:R-:W-:Y:S05]  /*176a0*/  @!P0 BRA `(.L_x_565) ;  /* 0xfffffffc00f08947 */ /* 0x002fea000383ffff */
.L_x_559:
[----:B------:R-:W-:Y:S05]  /*176b0*/  BSYNC B0 ;  /* 0x0000000000007941 */ /* 0x000fea0003800000 */
.L_x_558:
[----:B------:R-:W-:Y:S05]  /*176c0*/  EXIT ;  /* 0x000000000000794d */ /* 0x000fea0003800000 */
.L_x_17:
[----:B-1----:R1:W4:Y:S02]  /*176d0*/  SYNCS.PHASECHK.TRANS64.TRYWAIT P1, [R3+URZ], R0 ;  /* 0x00000000030075a7 */ /* 0x002324000802017f */
[----:B----4-:R-:W-:Y:S05]  /*176e0*/  @!P1 NANOSLEEP.SYNCS 0x989680 ;  /* 0x009896800000995d */ /* 0x010fea0003900000 */
[----:B------:R-:W4:Y:S02]  /*176f0*/  @!P1 SYNCS.PHASECHK.TRANS64 P1, [R3+URZ], R0 ;  /* 0x00000000030095a7 */ /* 0x000f24000802007f */
[----:B----4-:R-:W-:Y:S05]  /*17700*/  @!P1 BRA `(.L_x_17) ;  /* 0xfffffffc00f09947 */ /* 0x010fea000383ffff */
[----:B------:R-:W-:Y:S05]  /*17710*/  BRA `(.L_x_16) ;  /* 0xfffffe9c00487947 */ /* 0x000fea000383ffff */
.L_x_22:
[----:B-1----:R-:W-:-:S04]  /*17720*/  IMAD.U32 R5, RZ, RZ, UR4 ;  /* 0x00000004ff057e24 */ /* 0x002fc8000f8e00ff */
[----:B------:R1:W2:Y:S03]  /*17730*/  SYNCS.PHASECHK.TRANS64.TRYWAIT P1, [R5+URZ], R4 ;  /* 0x00000004050075a7 */ /* 0x0002a6000802017f */
[----:B--2---:R-:W-:Y:S05]  /*17740*/  @!P1 NANOSLEEP.SYNCS 0x989680 ;  /* 0x009896800000995d */ /* 0x004fea0003900000 */
[----:B------:R-:W2:Y:S02]  /*17750*/  @!P1 SYNCS.PHASECHK.TRANS64 P1, [R5+URZ], R4 ;  /* 0x00000004050095a7 */ /* 0x000ea4000802007f */
[----:B--2---:R-:W-:Y:S05]  /*17760*/  @!P1 BRA `(.L_x_22) ;  /* 0xfffffffc00ec9947 */ /* 0x004fea000383ffff */
[----:B------:R-:W-:Y:S05]  /*17770*/  BRA `(.L_x_21) ;  /* 0xfffffeb000a87947 */ /* 0x000fea000383ffff */
.L_x_545:
[----:B------:R-:W-:Y:S01]  /*17780*/  BSSY B1, `(.L_x_566) ;  /* 0x0000006000017945 */ /* 0x000fe20003800000 */
[----:B------:R-:W-:-:S07]  /*17790*/  IMAD.MOV.U32 R15, RZ, RZ, -0x1 ;  /* 0xffffffffff0f7424 */ /* 0x000fce00078e00ff */
[----:B------:R-:W-:Y:S05]  /*177a0*/  WARPSYNC.COLLECTIVE R15, `(.L_x_567) ;  /* 0x000000000f0c7348 */ /* 0x000fea0003c00000 */
[----:B------:R-:W-:Y:S02]  /*177b0*/  ELECT P6, UR62, PT ;  /* 0x00000000003e782f */ /* 0x000fe400038c0000 */
[----:B------:R-:W-:Y:S01]  /*177c0*/  MOV R14, UR62 ;  /* 0x0000003e000e7c02 */ /* 0x000fe20008000f00 */
[----:B------:R-:W-:Y:S10]  /*177d0*/  ENDCOLLECTIVE ;  /* 0x000000000000791b */ /* 0x000ff40003800000 */
.L_x_567:
[----:B------:R-:W-:Y:S05]  /*177e0*/  BSYNC B1 ;  /* 0x0000000000017941 */ /* 0x000fea0003800000 */
.L_x_566:
[----:B------:R-:W-:Y:S05]  /*177f0*/  BRA `(.L_x_568) ;  /* 0xffffffec00f87947 */ /* 0x000fea000383ffff */
.L_x_548:
[----:B0-----:R0:W1:Y:S02]  /*17800*/  SYNCS.PHASECHK.TRANS64.TRYWAIT P1, [R10+URZ+0x28], R5 ;  /* 0x000028050a0075a7 */ /* 0x001064000802017f */
[----:B-1----:R-:W-:Y:S05]  /*17810*/  @!P1 NANOSLEEP.SYNCS 0x989680 ;  /* 0x009896800000995d */ /* 0x002fea0003900000 */
[----:B------:R-:W1:Y:S02]  /*17820*/  @!P1 SYNCS.PHASECHK.TRANS64 P1, [R10+URZ+0x28], R5 ;  /* 0x000028050a0095a7 */ /* 0x000e64000802007f */
[----:B-1----:R-:W-:Y:S05]  /*17830*/  @!P1 BRA `(.L_x_548) ;  /* 0xfffffffc00f09947 */ /* 0x002fea000383ffff */
[----:B------:R-:W-:Y:S05]  /*17840*/  BRA `(.L_x_569) ;  /* 0xfffffff0002c7947 */ /* 0x000fea000383ffff */
.L_x_557:
[----:B------:R-:W-:Y:S01]  /*17850*/  BSSY B0, `(.L_x_570) ;  /* 0x0000006000007945 */ /* 0x000fe20003800000 */
[----:B------:R-:W-:-:S07]  /*17860*/  IMAD.MOV.U32 R15, RZ, RZ, -0x1 ;  /* 0xffffffffff0f7424 */ /* 0x000fce00078e00ff */
[----:B------:R-:W-:Y:S05]  /*17870*/  WARPSYNC.COLLECTIVE R15, `(.L_x_571) ;  /* 0x000000000f0c7348 */ /* 0x000fea0003c00000 */
[----:B------:R-:W-:Y:S02]  /*17880*/  ELECT P6, UR62, PT ;  /* 0x00000000003e782f */ /* 0x000fe400038c0000 */
[----:B------:R-:W-:Y:S01]  /*17890*/  MOV R14, UR62 ;  /* 0x0000003e000e7c02 */ /* 0x000fe20008000f00 */
[----:B------:R-:W-:Y:S10]  /*178a0*/  ENDCOLLECTIVE ;  /* 0x000000000000791b */ /* 0x000ff40003800000 */
.L_x_571:
[----:B------:R-:W-:Y:S05]  /*178b0*/  BSYNC B0 ;  /* 0x0000000000007941 */ /* 0x000fea0003800000 */
.L_x_570:
[----:B------:R-:W-:Y:S05]  /*178c0*/  BRA `(.L_x_572) ;  /* 0xfffffff800a47947 */ /* 0x000fea000383ffff */
.L_x_561:
[----:B0-----:R0:W1:Y:S02]  /*178d0*/  SYNCS.PHASECHK.TRANS64.TRYWAIT P0, [R5+URZ], R2 ;  /* 0x00000002050075a7 */ /* 0x001064000800017f */
[----:B-1----:R-:W-:Y:S05]  /*178e0*/  @!P0 NANOSLEEP.SYNCS 0x989680 ;  /* 0x009896800000895d */ /* 0x002fea0003900000 */
[----:B------:R-:W1:Y:S02]  /*178f0*/  @!P0 SYNCS.PHASECHK.TRANS64 P0, [R5+URZ], R2 ;  /* 0x00000002050085a7 */ /* 0x000e64000800007f */
[----:B-1----:R-:W-:Y:S05]  /*17900*/  @!P0 BRA `(.L_x_561) ;  /* 0xfffffffc00f08947 */ /* 0x002fea000383ffff */
[----:B------:R-:W-:Y:S05]  /*17910*/  BRA `(.L_x_573) ;  /* 0xfffffff800cc7947 */ /* 0x000fea000383ffff */
.L_x_562:
[----:B0-----:R0:W1:Y:S02]  /*17920*/  SYNCS.PHASECHK.TRANS64.TRYWAIT P0, [R7+URZ], R0 ;  /* 0x00000000070075a7 */ /* 0x001064000800017f */
[----:B-1----:R-:W-:Y:S05]  /*17930*/  @!P0 NANOSLEEP.SYNCS 0x989680 ;  /* 0x009896800000895d */ /* 0x002fea0003900000 */
[----:B------:R-:W1:Y:S02]  /*17940*/  @!P0 SYNCS.PHASECHK.TRANS64 P0, [R7+URZ], R0 ;  /* 0x00000000070085a7 */ /* 0x000e64000800007f */
[----:B-1----:R-:W-:Y:S05]  /*17950*/  @!P0 BRA `(.L_x_562) ;  /* 0xfffffffc00f08947 */ /* 0x002fea000383ffff */
[----:B------:R-:W-:Y:S05]  /*17960*/  BRA `(.L_x_574) ;  /* 0xfffffff800dc7947 */ /* 0x000fea000383ffff */
.L_x_563:
[----:B0-----:R0:W1:Y:S02]  /*17970*/  SYNCS.PHASECHK.TRANS64.TRYWAIT P0, [R7+URZ], R0 ;  /* 0x00000000070075a7 */ /* 0x001064000800017f */
[----:B-1----:R-:W-:Y:S05]  /*17980*/  @!P0 NANOSLEEP.SYNCS 0x989680 ;  /* 0x009896800000895d */ /* 0x002fea0003900000 */
[----:B------:R-:W1:Y:S02]  /*17990*/  @!P0 SYNCS.PHASECHK.TRANS64 P0, [R7+URZ], R0 ;  /* 0x00000000070085a7 */ /* 0x000e64000800007f */
[----:B-1----:R-:W-:Y:S05]  /*179a0*/  @!P0 BRA `(.L_x_563) ;  /* 0xfffffffc00f08947 */ /* 0x002fea000383ffff */
[----:B------:R-:W-:Y:S05]  /*179b0*/  BRA `(.L_x_575) ;  /* 0xfffffff800ec7947 */ /* 0x000fea000383ffff */
.L_x_564:
[----:B0-----:R0:W1:Y:S02]  /*179c0*/  SYNCS.PHASECHK.TRANS64.TRYWAIT P0, [R7+URZ], R0 ;  /* 0x00000000070075a7 */ /* 0x001064000800017f */
[----:B-1----:R-:W-:Y:S05]  /*179d0*/  @!P0 NANOSLEEP.SYNCS 0x989680 ;  /* 0x009896800000895d */ /* 0x002fea0003900000 */
[----:B------:R-:W1:Y:S02]  /*179e0*/  @!P0 SYNCS.PHASECHK.TRANS64 P0, [R7+URZ], R0 ;  /* 0x00000000070085a7 */ /* 0x000e64000800007f */
[----:B-1----:R-:W-:Y:S05]  /*179f0*/  @!P0 BRA `(.L_x_564) ;  /* 0xfffffffc00f08947 */ /* 0x002fea000383ffff */
[----:B------:R-:W-:Y:S05]  /*17a00*/  BRA `(.L_x_576) ;  /* 0xfffffff800fc7947 */ /* 0x000fea000383ffff */
.L_x_577:
[----:B------:R-:W-:-:S00]  /*17a10*/  BRA `(.L_x_577) ;  /* 0xfffffffc00fc7947 */ /* 0x000fc0000383ffff */
[----:B------:R-:W-:-:S00]  /*17a20*/  NOP ;  /* 0x0000000000007918 */ /* 0x000fc00000000000 */
        /* <DEDUP_REMOVED lines=13> */
.L_x_578:


//--------------------- .nv.global.init           --------------------------
	.section	.nv.global.init,"aw",@progbits
.nv.global.init:
	.type		$str$22,@object
	.size		$str$22,($str$23 - $str$22)
$str$22:
        /*0000*/ 	.byte	0x6b, 0x5f, 0x74, 0x69, 0x6c, 0x65, 0x5f, 0x63, 0x6f, 0x75, 0x6e, 0x74, 0x20, 0x3e, 0x3d, 0x20
        /*0010*/ 	.byte	0x31, 0x00
	.type		$str$23,@object
	.size		$str$23,(__unnamed_1 - $str$23)
$str$23:
        /*0012*/ 	.byte	0x2f, 0x74, 0x6d, 0x70, 0x2f, 0x63, 0x75, 0x74, 0x6c, 0x61, 0x73, 0x73, 0x5f, 0x73, 0x77, 0x65
        /*0022*/ 	.byte	0x65, 0x70, 0x5f, 0x73, 0x72, 0x63, 0x2f, 0x69, 0x6e, 0x63, 0x6c, 0x75, 0x64, 0x65, 0x2f, 0x63
        /*0032*/ 	.byte	0x75, 0x74, 0x6c, 0x61, 0x73, 0x73, 0x2f, 0x67, 0x65, 0x6d, 0x6d, 0x2f, 0x63, 0x6f, 0x6c, 0x6c
        /*0042*/ 	.byte	0x65, 0x63, 0x74, 0x69, 0x76, 0x65, 0x2f, 0x73, 0x6d, 0x39, 0x30, 0x5f, 0x6d, 0x6d, 0x61, 0x5f
        /*0052*/ 	.byte	0x74, 0x6d, 0x61, 0x5f, 0x67, 0x6d, 0x6d, 0x61, 0x5f, 0x73, 0x73, 0x5f, 0x77, 0x61, 0x72, 0x70
        /*0062*/ 	.byte	0x73, 0x70, 0x65, 0x63, 0x69, 0x61, 0x6c, 0x69, 0x7a, 0x65, 0x64, 0x2e, 0x68, 0x70, 0x70, 0x00
	.type		__unnamed_1,@object
	.size		__unnamed_1,(.L_0 - __unnamed_1)
__unnamed_1:
        /* <DEDUP_REMOVED lines=181> */
        /*0bc2*/ 	.byte	0x65, 0x6e, 0x74, 0x69, 0x74, 0x79, 0x5d, 0x00
.L_0:


//--------------------- .nv.shared._ZN7cutlass13device_kernelINS_4gemm6kernel13GemmUniversalIN4cute5tupleIJiiiiEEENS1_10collective13CollectiveMmaINS1_34MainloopSm90TmaGmmaWarpSpecializedILi5ENS5_IJNS4_1CILi1EEESB_SB_EEENS1_35KernelTmaWarpSpecializedCooperativeEEENS5_IJNSA_ILi256EEESF_NSA_ILi32EEEEEENS_10bfloat16_tENS5_IJlSB_lEEESI_SJ_NS4_8TiledMMAINS4_8MMA_AtomIJNS4_4SM904GMMA28MMA_64x256x16_F32BF16BF16_SSILNSN_5MajorE0ELSP_0ELNSN_7ScaleInE1ELSQ_1EEEEEENS4_6LayoutINS5_IJNSA_ILi2EEESB_SB_EEENS5_IJSB_NSA_ILi0EEESW_EEEEENS5_IJNS4_10UnderscoreESZ_SZ_EEEEENS4_13SM90_TMA_LOADENS4_14ComposedLayoutINS4_7SwizzleILi2ELi4ELi3EEENS4_18smem_ptr_flag_bitsILi16EEENST_INS5_IJNSA_ILi8EEESG_EEENS5_IJSG_SB_EEEEEEEvNS4_8identityES12_S1C_vS1D_EENS_8epilogue10collective6detail29Sm90TmaWarpSpecializedAdapterINS1G_15DefaultEpilogueISI_SJ_SJ_NS1F_6thread17LinearCombinationISI_Li1EffLNS1K_9ScaleType4KindE0ELNS_15FloatRoundStyleE2ESI_EENS1_15EpilogueDefaultEEEEEvvEEEEvNT_6ParamsE --------------------------
	.section	.nv.shared._ZN7cutlass13device_kernelINS_4gemm6kernel13GemmUniversalIN4cute5tupleIJiiiiEEENS1_10collective13CollectiveMmaINS1_34MainloopSm90TmaGmmaWarpSpecializedILi5ENS5_IJNS4_1CILi1EEESB_SB_EEENS1_35KernelTmaWarpSpecializedCooperativeEEENS5_IJNSA_ILi256EEESF_NSA_ILi32EEEEEENS_10bfloat16_tENS5_IJlSB_lEEESI_SJ_NS4_8TiledMMAINS4_8MMA_AtomIJNS4_4SM904GMMA28MMA_64x256x16_F32BF16BF16_SSILNSN_5MajorE0ELSP_0ELNSN_7ScaleInE1ELSQ_1EEEEEENS4_6LayoutINS5_IJNSA_ILi2EEESB_SB_EEENS5_IJSB_NSA_ILi0EEESW_EEEEENS5_IJNS4_10UnderscoreESZ_SZ_EEEEENS4_13SM90_TMA_LOADENS4_14ComposedLayoutINS4_7SwizzleILi2ELi4ELi3EEENS4_18smem_ptr_flag_bitsILi16EEENST_INS5_IJNSA_ILi8EEESG_EEENS5_IJSG_SB_EEEEEEEvNS4_8identityES12_S1C_vS1D_EENS_8epilogue10collective6detail29Sm90TmaWarpSpecializedAdapterINS1G_15DefaultEpilogueISI_SJ_SJ_NS1F_6thread17LinearCombinationISI_Li1EffLNS1K_9ScaleType4KindE0ELNS_15FloatRoundStyleE2ESI_EENS1_15EpilogueDefaultEEEEEvvEEEEvNT_6ParamsE,"aw",@nobits
	.sectionflags	@""
	.align	16
	.zero		1024


//--------------------- .nv.shared.reserved.0     --------------------------
	.section	.nv.shared.reserved.0,"aw",@nobits
	.weak		__nv_reservedSMEM_offset_0_alias
	.size		__nv_reservedSMEM_offset_0_alias, 0, 0
	.other		__nv_reservedSMEM_offset_0_alias,@"STO_CUDA_RESERVED_SHARED STV_DEFAULT"
__nv_reservedSMEM_offset_0_alias:
	.zero		0


//--------------------- .nv.global                --------------------------
	.section	.nv.global,"aw",@nobits
.nv.global:
	.type		_ZN40_INTERNAL_a532fd2e_4_k_cu_8f798c59_210184cute1_E,@object
	.size		_ZN40_INTERNAL_a532fd2e_4_k_cu_8f798c59_210184cute1_E,(_ZN40_INTERNAL_a532fd2e_4_k_cu_8f798c59_210184cuda3std3__45__cpo6cbeginE - _ZN40_INTERNAL_a532fd2e_4_k_cu_8f798c59_210184cute1_E)
_ZN40_INTERNAL_a532fd2e_4_k_cu_8f798c59_210184cute1_E:
	.zero		1
	.type		_ZN40_INTERNAL_a532fd2e_4_k_cu_8f798c59_210184cuda3std3__45__cpo6cbeginE,@object
	.size		_ZN40_INTERNAL_a532fd2e_4_k_cu_8f798c59_210184cuda3std3__45__cpo6cbeginE,(_ZN40_INTERNAL_a532fd2e_4_k_cu_8f798c59_210184cuda3std3__48in_placeE - _ZN40_INTERNAL_a532fd2e_4_k_cu_8f798c59_210184cuda3std3__45__cpo6cbeginE)
_ZN40_INTERNAL_a532fd2e_4_k_cu_8f798c59_210184cuda3std3__45__cpo6cbeginE:
	.zero		1
	.type		_ZN40_INTERNAL_a532fd2e_4_k_cu_8f798c59_210184cuda3std3__48in_placeE,@object
	.size		_ZN40_INTERNAL_a532fd2e_4_k_cu_8f798c59_210184cuda3std3__48in_placeE,(_ZN40_INTERNAL_a532fd2e_4_k_cu_8f798c59_210184cuda3std6ranges3__45__cpo9iter_moveE - _ZN40_INTERNAL_a532fd2e_4_k_cu_8f798c59_210184cuda3std3__48in_placeE)
_ZN40_INTERNAL_a532fd2e_4_k_cu_8f798c59_210184cuda3std3__48in_placeE:
	.zero		1
	.type		_ZN40_INTERNAL_a532fd2e_4_k_cu_8f798c59_210184cuda3std6ranges3__45__cpo9iter_moveE,@object
	.size		_ZN40_INTERNAL_a532fd2e_4_k_cu_8f798c59_210184cuda3std6ranges3__45__cpo9iter_moveE,(_ZN40_INTERNAL_a532fd2e_4_k_cu_8f798c59_210184cuda3std3__45__cpo5beginE - _ZN40_INTERNAL_a532fd2e_4_k_cu_8f798c59_210184cuda3std6ranges3__45__cpo9iter_moveE)
_ZN40_INTERNAL_a532fd2e_4_k_cu_8f798c59_210184cuda3std6ranges3__45__cpo9iter_moveE:
	.zero		1
	.type		_ZN40_INTERNAL_a532fd2e_4_k_cu_8f798c59_210184cuda3std3__45__cpo5beginE,@object
	.size		_ZN40_INTERNAL_a532fd2e_4_k_cu_8f798c59_210184cuda3std3__45__cpo5beginE,(_ZN40_INTERNAL_a532fd2e_4_k_cu_8f798c59_210184cuda3std3__442_GLOBAL__N__a532fd2e_4_k_cu_8f798c59_210186ignoreE - _ZN40_INTERNAL_a532fd2e_4_k_cu_8f798c59_210184cuda3std3__45__cpo5beginE)
_ZN40_INTERNAL_a532fd2e_4_k_cu_8f798c59_210184cuda3std3__45__cpo5beginE:
	.zero		1
	.type		_ZN40_INTERNAL_a532fd2e_4_k_cu_8f798c59_210184cuda3std3__442_GLOBAL__N__a532fd2e_4_k_cu_8f798c59_210186ignoreE,@object
	.size		_ZN40_INTERNAL_a532fd2e_4_k_cu_8f798c59_210184cuda3std3__442_GLOBAL__N__a532fd2e_4_k_cu_8f798c59_210186ignoreE,(_ZN40_INTERNAL_a532fd2e_4_k_cu_8f798c59_210184cute7productE - _ZN40_INTERNAL_a532fd2e_4_k_cu_8f798c59_210184cuda3std3__442_GLOBAL__N__a532fd2e_4_k_cu_8f798c59_210186ignoreE)
_ZN40_INTERNAL_a532fd2e_4_k_cu_8f798c59_210184cuda3std3__442_GLOBAL__N__a532fd2e_4_k_cu_8f798c59_210186ignoreE:
	.zero		1
	.type		_ZN40_INTERNAL_a532fd2e_4_k_cu_8f798c59_210184cute7productE,@object
	.size		_ZN40_INTERNAL_a532fd2e_4_k_cu_8f798c59_210184cute7productE,(_ZN40_INTERNAL_a532fd2e_4_k_cu_8f798c59_210184cuda3std3__45__cpo3endE - _ZN40_INTERNAL_a532fd2e_4_k_cu_8f798c59_210184cute7productE)
_ZN40_INTERNAL_a532fd2e_4_k_cu_8f798c59_210184cute7productE:
	.zero		1
	.type		_ZN40_INTERNAL_a532fd2e_4_k_cu_8f798c59_210184cuda3std3__45__cpo3endE,@object
	.size		_ZN40_INTERNAL_a532fd2e_4_k_cu_8f798c59_210184cuda3std3__45__cpo3endE,(_ZN40_INTERNAL_a532fd2e_4_k_cu_8f798c59_210184cuda3std3__419piecewise_constructE - _ZN40_INTERNAL_a532fd2e_4_k_cu_8f798c59_210184cuda3std3__45__cpo3endE)
_ZN40_INTERNAL_a532fd2e_4_k_cu_8f798c59_210184cuda3std3__45__cpo3endE:
	.zero		1
	.type		_ZN40_INTERNAL_a532fd2e_4_k_cu_8f798c59_210184cuda3std3__419piecewise_constructE,@object
	.size		_ZN40_INTERNAL_a532fd2e_4_k_cu_8f798c59_210184cuda3std3__419piecewise_constructE,(_ZN40_INTERNAL_a532fd2e_4_k_cu_8f798c59_210184cuda3std3__45__cpo4cendE - _ZN40_INTERNAL_a532fd2e_4_k_cu_8f798c59_210184cuda3std3__419piecewise_constructE)
_ZN40_INTERNAL_a532fd2e_4_k_cu_8f798c59_210184cuda3std3__419piecewise_constructE:
	.zero		1
	.type		_ZN40_INTERNAL_a532fd2e_4_k_cu_8f798c59_210184cuda3std3__45__cpo4cendE,@object
	.size		_ZN40_INTERNAL_a532fd2e_4_k_cu_8f798c59_210184cuda3std3__45__cpo4cendE,(_ZN40_INTERNAL_a532fd2e_4_k_cu_8f798c59_210184cuda3std6ranges3__45__cpo4swapE - _ZN40_INTERNAL_a532fd2e_4_k_cu_8f798c59_210184cuda3std3__45__cpo4cendE)
_ZN40_INTERNAL_a532fd2e_4_k_cu_8f798c59_210184cuda3std3__45__cpo4cendE:
	.zero		1
	.type		_ZN40_INTERNAL_a532fd2e_4_k_cu_8f798c59_210184cuda3std6ranges3__45__cpo4swapE,@object
	.size		_ZN40_INTERNAL_a532fd2e_4_k_cu_8f798c59_210184cuda3std6ranges3__45__cpo4swapE,(.L_8 - _ZN40_INTERNAL_a532fd2e_4_k_cu_8f798c59_210184cuda3std6ranges3__45__cpo4swapE)
_ZN40_INTERNAL_a532fd2e_4_k_cu_8f798c59_210184cuda3std6ranges3__45__cpo4swapE:
	.zero		1
.L_8:


//--------------------- .nv.constant0._ZN7cutlass13device_kernelINS_4gemm6kernel13GemmUniversalIN4cute5tupleIJiiiiEEENS1_10collective13CollectiveMmaINS1_34MainloopSm90TmaGmmaWarpSpecializedILi5ENS5_IJNS4_1CILi1EEESB_SB_EEENS1_35KernelTmaWarpSpecializedCooperativeEEENS5_IJNSA_ILi256EEESF_NSA_ILi32EEEEEENS_10bfloat16_tENS5_IJlSB_lEEESI_SJ_NS4_8TiledMMAINS4_8MMA_AtomIJNS4_4SM904GMMA28MMA_64x256x16_F32BF16BF16_SSILNSN_5MajorE0ELSP_0ELNSN_7ScaleInE1ELSQ_1EEEEEENS4_6LayoutINS5_IJNSA_ILi2EEESB_SB_EEENS5_IJSB_NSA_ILi0EEESW_EEEEENS5_IJNS4_10UnderscoreESZ_SZ_EEEEENS4_13SM90_TMA_LOADENS4_14ComposedLayoutINS4_7SwizzleILi2ELi4ELi3EEENS4_18smem_ptr_flag_bitsILi16EEENST_INS5_IJNSA_ILi8EEESG_EEENS5_IJSG_SB_EEEEEEEvNS4_8identityES12_S1C_vS1D_EENS_8epilogue10collective6detail29Sm90TmaWarpSpecializedAdapterINS1G_15DefaultEpilogueISI_SJ_SJ_NS1F_6thread17LinearCombinationISI_Li1EffLNS1K_9ScaleType4KindE0ELNS_15FloatRoundStyleE2ESI_EENS1_15EpilogueDefaultEEEEEvvEEEEvNT_6ParamsE --------------------------
	.section	.nv.constant0._ZN7cutlass13device_kernelINS_4gemm6kernel13GemmUniversalIN4cute5tupleIJiiiiEEENS1_10collective13CollectiveMmaINS1_34MainloopSm90TmaGmmaWarpSpecializedILi5ENS5_IJNS4_1CILi1EEESB_SB_EEENS1_35KernelTmaWarpSpecializedCooperativeEEENS5_IJNSA_ILi256EEESF_NSA_ILi32EEEEEENS_10bfloat16_tENS5_IJlSB_lEEESI_SJ_NS4_8TiledMMAINS4_8MMA_AtomIJNS4_4SM904GMMA28MMA_64x256x16_F32BF16BF16_SSILNSN_5MajorE0ELSP_0ELNSN_7ScaleInE1ELSQ_1EEEEEENS4_6LayoutINS5_IJNSA_ILi2EEESB_SB_EEENS5_IJSB_NSA_ILi0EEESW_EEEEENS5_IJNS4_10UnderscoreESZ_SZ_EEEEENS4_13SM90_TMA_LOADENS4_14ComposedLayoutINS4_7SwizzleILi2ELi4ELi3EEENS4_18smem_ptr_flag_bitsILi16EEENST_INS5_IJNSA_ILi8EEESG_EEENS5_IJSG_SB_EEEEEEEvNS4_8identityES12_S1C_vS1D_EENS_8epilogue10collective6detail29Sm90TmaWarpSpecializedAdapterINS1G_15DefaultEpilogueISI_SJ_SJ_NS1F_6thread17LinearCombinationISI_Li1EffLNS1K_9ScaleType4KindE0ELNS_15FloatRoundStyleE2ESI_EENS1_15EpilogueDefaultEEEEEvvEEEEvNT_6ParamsE,"a",@progbits
	.sectionflags	@""
	.align	4
.nv.constant0._ZN7cutlass13device_kernelINS_4gemm6kernel13GemmUniversalIN4cute5tupleIJiiiiEEENS1_10collective13CollectiveMmaINS1_34MainloopSm90TmaGmmaWarpSpecializedILi5ENS5_IJNS4_1CILi1EEESB_SB_EEENS1_35KernelTmaWarpSpecializedCooperativeEEENS5_IJNSA_ILi256EEESF_NSA_ILi32EEEEEENS_10bfloat16_tENS5_IJlSB_lEEESI_SJ_NS4_8TiledMMAINS4_8MMA_AtomIJNS4_4SM904GMMA28MMA_64x256x16_F32BF16BF16_SSILNSN_5MajorE0ELSP_0ELNSN_7ScaleInE1ELSQ_1EEEEEENS4_6LayoutINS5_IJNSA_ILi2EEESB_SB_EEENS5_IJSB_NSA_ILi0EEESW_EEEEENS5_IJNS4_10UnderscoreESZ_SZ_EEEEENS4_13SM90_TMA_LOADENS4_14ComposedLayoutINS4_7SwizzleILi2ELi4ELi3EEENS4_18smem_ptr_flag_bitsILi16EEENST_INS5_IJNSA_ILi8EEESG_EEENS5_IJSG_SB_EEEEEEEvNS4_8identityES12_S1C_vS1D_EENS_8epilogue10collective6detail29Sm90TmaWarpSpecializedAdapterINS1G_15DefaultEpilogueISI_SJ_SJ_NS1F_6thread17LinearCombinationISI_Li1EffLNS1K_9ScaleType4KindE0ELNS_15FloatRoundStyleE2ESI_EENS1_15EpilogueDefaultEEEEEvvEEEEvNT_6ParamsE:
	.zero		1664


//--------------------- SYMBOLS --------------------------

	.type		.nv.reservedSmem.offset0,@object
	.size		.nv.reservedSmem.offset0,0x4
	.type		__assertfail,@function
